//
// Generated by NVIDIA NVVM Compiler
//
// Compiler Build ID: CL-36424714
// Cuda compilation tools, release 13.0, V13.0.88
// Based on NVVM 20.0.0
//

.version 9.0
.target sm_100
.address_size 64

	// .globl	_Z16generateProtGridPfS_S_iiPiS_fffffffiif

.visible .entry _Z16generateProtGridPfS_S_iiPiS_fffffffiif(
	.param .u64 .ptr .align 1 _Z16generateProtGridPfS_S_iiPiS_fffffffiif_param_0,
	.param .u64 .ptr .align 1 _Z16generateProtGridPfS_S_iiPiS_fffffffiif_param_1,
	.param .u64 .ptr .align 1 _Z16generateProtGridPfS_S_iiPiS_fffffffiif_param_2,
	.param .u32 _Z16generateProtGridPfS_S_iiPiS_fffffffiif_param_3,
	.param .u32 _Z16generateProtGridPfS_S_iiPiS_fffffffiif_param_4,
	.param .u64 .ptr .align 1 _Z16generateProtGridPfS_S_iiPiS_fffffffiif_param_5,
	.param .u64 .ptr .align 1 _Z16generateProtGridPfS_S_iiPiS_fffffffiif_param_6,
	.param .f32 _Z16generateProtGridPfS_S_iiPiS_fffffffiif_param_7,
	.param .f32 _Z16generateProtGridPfS_S_iiPiS_fffffffiif_param_8,
	.param .f32 _Z16generateProtGridPfS_S_iiPiS_fffffffiif_param_9,
	.param .f32 _Z16generateProtGridPfS_S_iiPiS_fffffffiif_param_10,
	.param .f32 _Z16generateProtGridPfS_S_iiPiS_fffffffiif_param_11,
	.param .f32 _Z16generateProtGridPfS_S_iiPiS_fffffffiif_param_12,
	.param .f32 _Z16generateProtGridPfS_S_iiPiS_fffffffiif_param_13,
	.param .u32 _Z16generateProtGridPfS_S_iiPiS_fffffffiif_param_14,
	.param .u32 _Z16generateProtGridPfS_S_iiPiS_fffffffiif_param_15,
	.param .f32 _Z16generateProtGridPfS_S_iiPiS_fffffffiif_param_16
)
{
	.reg .pred 	%p<85>;
	.reg .b32 	%r<99>;
	.reg .b32 	%f<436>;
	.reg .b64 	%rd<26>;
	.reg .b64 	%fd<38>;

	ld.param.u64 	%rd9, [_Z16generateProtGridPfS_S_iiPiS_fffffffiif_param_0];
	ld.param.u64 	%rd10, [_Z16generateProtGridPfS_S_iiPiS_fffffffiif_param_1];
	ld.param.u64 	%rd12, [_Z16generateProtGridPfS_S_iiPiS_fffffffiif_param_2];
	ld.param.u32 	%r15, [_Z16generateProtGridPfS_S_iiPiS_fffffffiif_param_3];
	ld.param.u32 	%r16, [_Z16generateProtGridPfS_S_iiPiS_fffffffiif_param_4];
	ld.param.u64 	%rd13, [_Z16generateProtGridPfS_S_iiPiS_fffffffiif_param_5];
	ld.param.u64 	%rd11, [_Z16generateProtGridPfS_S_iiPiS_fffffffiif_param_6];
	ld.param.f32 	%f54, [_Z16generateProtGridPfS_S_iiPiS_fffffffiif_param_10];
	ld.param.f32 	%f55, [_Z16generateProtGridPfS_S_iiPiS_fffffffiif_param_11];
	ld.param.f32 	%f56, [_Z16generateProtGridPfS_S_iiPiS_fffffffiif_param_12];
	ld.param.f32 	%f57, [_Z16generateProtGridPfS_S_iiPiS_fffffffiif_param_13];
	ld.param.u32 	%r17, [_Z16generateProtGridPfS_S_iiPiS_fffffffiif_param_14];
	cvta.to.global.u64 	%rd1, %rd12;
	cvta.to.global.u64 	%rd14, %rd13;
	mov.u32 	%r19, %ctaid.x;
	mov.u32 	%r20, %ntid.x;
	mov.u32 	%r21, %tid.x;
	mad.lo.s32 	%r1, %r19, %r20, %r21;
	ld.global.u32 	%r2, [%rd14];
	ld.global.u32 	%r3, [%rd14+4];
	mul.lo.s32 	%r22, %r3, %r2;
	ld.global.u32 	%r4, [%rd14+8];
	mul.lo.s32 	%r5, %r22, %r4;
	setp.ge.s32 	%p2, %r1, %r5;
	@%p2 bra 	$L__BB0_52;
	cvta.to.global.u64 	%rd15, %rd11;
	mul.lo.s32 	%r23, %r4, %r3;
	div.s32 	%r24, %r1, %r23;
	mul.lo.s32 	%r25, %r24, %r23;
	sub.s32 	%r26, %r1, %r25;
	div.s32 	%r27, %r26, %r2;
	mul.lo.s32 	%r28, %r27, %r2;
	sub.s32 	%r29, %r26, %r28;
	ld.global.f32 	%f59, [%rd15];
	cvt.rn.f32.s32 	%f60, %r24;
	fma.rn.f32 	%f1, %f54, %f60, %f59;
	ld.global.f32 	%f61, [%rd15+4];
	cvt.rn.f32.s32 	%f62, %r27;
	fma.rn.f32 	%f2, %f54, %f62, %f61;
	ld.global.f32 	%f63, [%rd15+8];
	cvt.rn.f32.s32 	%f64, %r29;
	fma.rn.f32 	%f3, %f54, %f64, %f63;
	setp.lt.s32 	%p3, %r16, 1;
	@%p3 bra 	$L__BB0_52;
	cvt.rn.f32.s32 	%f4, %r17;
	cvt.f64.f32 	%fd1, %f57;
	add.s32 	%r31, %r15, -1;
	mad.lo.s32 	%r32, %r5, %r31, %r1;
	mul.wide.s32 	%rd16, %r32, 4;
	add.s64 	%rd2, %rd1, %rd16;
	cvt.f64.f32 	%fd2, %f56;
	abs.f32 	%f65, %f57;
	cvt.f64.f32 	%fd3, %f65;
	abs.f32 	%f66, %f56;
	cvt.f64.f32 	%fd4, %f66;
	add.s32 	%r33, %r15, -3;
	mad.lo.s32 	%r34, %r5, %r33, %r1;
	mul.wide.s32 	%rd17, %r34, 4;
	add.s64 	%rd3, %rd1, %rd17;
	mul.wide.s32 	%rd18, %r5, 4;
	add.s64 	%rd4, %rd3, %rd18;
	abs.f32 	%f67, %f55;
	cvt.f64.f32 	%fd8, %f67;
	mul.f64 	%fd5, %fd8, 0d3FE0000000000000;
	cvt.f64.f32 	%fd6, %f55;
	neg.s32 	%r6, %r15;
	cvta.to.global.u64 	%rd5, %rd10;
	cvta.to.global.u64 	%rd6, %rd9;
	mov.b32 	%r96, 0;
$L__BB0_3:
	ld.param.f32 	%f430, [_Z16generateProtGridPfS_S_iiPiS_fffffffiif_param_16];
	ld.param.u32 	%r94, [_Z16generateProtGridPfS_S_iiPiS_fffffffiif_param_15];
	shl.b32 	%r35, %r96, 3;
	mul.wide.u32 	%rd19, %r35, 4;
	add.s64 	%rd20, %rd5, %rd19;
	ld.global.f32 	%f68, [%rd20];
	ld.global.f32 	%f69, [%rd20+4];
	ld.global.f32 	%f70, [%rd20+8];
	ld.global.f32 	%f71, [%rd20+12];
	ld.global.f32 	%f5, [%rd20+16];
	ld.global.f32 	%f6, [%rd20+20];
	ld.global.f32 	%f72, [%rd20+24];
	cvt.rzi.s32.f32 	%r8, %f72;
	ld.global.f32 	%f73, [%rd20+28];
	cvt.rzi.s32.f32 	%r9, %f73;
	abs.f32 	%f7, %f71;
	sub.f32 	%f74, %f68, %f1;
	sub.f32 	%f75, %f69, %f2;
	mul.f32 	%f76, %f75, %f75;
	fma.rn.f32 	%f77, %f74, %f74, %f76;
	sub.f32 	%f78, %f70, %f3;
	fma.rn.f32 	%f79, %f78, %f78, %f77;
	sqrt.rn.f32 	%f8, %f79;
	mul.f32 	%f80, %f6, %f4;
	div.rn.f32 	%f9, %f80, %f430;
	setp.eq.s32 	%p4, %r94, 1;
	@%p4 bra 	$L__BB0_13;
	ld.param.u32 	%r95, [_Z16generateProtGridPfS_S_iiPiS_fffffffiif_param_15];
	setp.ne.s32 	%p5, %r95, 0;
	@%p5 bra 	$L__BB0_21;
	setp.leu.f32 	%p10, %f6, 0f00000000;
	@%p10 bra 	$L__BB0_9;
	cvt.f64.f32 	%fd20, %f9;
	add.f64 	%fd21, %fd20, %fd20;
	div.rn.f64 	%fd22, %fd21, %fd4;
	cvt.rn.f32.f64 	%f10, %fd22;
	setp.leu.f32 	%p13, %f8, %f10;
	@%p13 bra 	$L__BB0_8;
	div.rn.f32 	%f123, %f9, %f8;
	ld.global.f32 	%f124, [%rd2];
	add.f32 	%f125, %f123, %f124;
	st.global.f32 	[%rd2], %f125;
	bra.uni 	$L__BB0_21;
$L__BB0_8:
	mul.f32 	%f117, %f10, %f10;
	div.rn.f32 	%f118, %f9, %f117;
	mul.f32 	%f119, %f8, %f118;
	sub.f32 	%f120, %f56, %f119;
	ld.global.f32 	%f121, [%rd2];
	add.f32 	%f122, %f120, %f121;
	st.global.f32 	[%rd2], %f122;
	bra.uni 	$L__BB0_21;
$L__BB0_9:
	setp.geu.f32 	%p11, %f6, 0f00000000;
	@%p11 bra 	$L__BB0_21;
	cvt.f64.f32 	%fd17, %f9;
	mul.f64 	%fd18, %fd17, 0dC000000000000000;
	div.rn.f64 	%fd19, %fd18, %fd3;
	cvt.rn.f32.f64 	%f11, %fd19;
	setp.leu.f32 	%p12, %f8, %f11;
	@%p12 bra 	$L__BB0_12;
	div.rn.f32 	%f114, %f9, %f8;
	ld.global.f32 	%f115, [%rd2];
	add.f32 	%f116, %f114, %f115;
	st.global.f32 	[%rd2], %f116;
	bra.uni 	$L__BB0_21;
$L__BB0_12:
	mul.f32 	%f108, %f11, %f11;
	div.rn.f32 	%f109, %f9, %f108;
	mul.f32 	%f110, %f8, %f109;
	sub.f32 	%f111, %f57, %f110;
	ld.global.f32 	%f112, [%rd2];
	add.f32 	%f113, %f111, %f112;
	st.global.f32 	[%rd2], %f113;
	bra.uni 	$L__BB0_21;
$L__BB0_13:
	setp.leu.f32 	%p6, %f6, 0f00000000;
	@%p6 bra 	$L__BB0_17;
	div.rn.f32 	%f94, %f9, %f56;
	abs.f32 	%f95, %f94;
	add.f32 	%f96, %f95, %f95;
	sqrt.rn.f32 	%f12, %f96;
	setp.leu.f32 	%p9, %f8, %f12;
	@%p9 bra 	$L__BB0_16;
	mul.f32 	%f104, %f8, %f8;
	div.rn.f32 	%f105, %f9, %f104;
	ld.global.f32 	%f106, [%rd2];
	add.f32 	%f107, %f105, %f106;
	st.global.f32 	[%rd2], %f107;
	bra.uni 	$L__BB0_21;
$L__BB0_16:
	cvt.f64.f32 	%fd13, %f12;
	add.f64 	%fd14, %fd13, %fd13;
	mul.f64 	%fd15, %fd14, %fd13;
	div.rn.f64 	%fd16, %fd2, %fd15;
	cvt.rn.f32.f64 	%f97, %fd16;
	abs.f32 	%f98, %f97;
	mul.f32 	%f99, %f8, %f8;
	mul.f32 	%f100, %f99, %f98;
	sub.f32 	%f101, %f56, %f100;
	ld.global.f32 	%f102, [%rd2];
	add.f32 	%f103, %f101, %f102;
	st.global.f32 	[%rd2], %f103;
	bra.uni 	$L__BB0_21;
$L__BB0_17:
	setp.geu.f32 	%p7, %f6, 0f00000000;
	@%p7 bra 	$L__BB0_21;
	div.rn.f32 	%f81, %f9, %f57;
	abs.f32 	%f82, %f81;
	add.f32 	%f83, %f82, %f82;
	sqrt.rn.f32 	%f13, %f83;
	setp.leu.f32 	%p8, %f8, %f13;
	@%p8 bra 	$L__BB0_20;
	mul.f32 	%f90, %f8, %f8;
	div.rn.f32 	%f91, %f9, %f90;
	ld.global.f32 	%f92, [%rd2];
	add.f32 	%f93, %f91, %f92;
	st.global.f32 	[%rd2], %f93;
	bra.uni 	$L__BB0_21;
$L__BB0_20:
	cvt.f64.f32 	%fd9, %f13;
	add.f64 	%fd10, %fd9, %fd9;
	mul.f64 	%fd11, %fd10, %fd9;
	div.rn.f64 	%fd12, %fd1, %fd11;
	cvt.rn.f32.f64 	%f84, %fd12;
	abs.f32 	%f85, %f84;
	mul.f32 	%f86, %f8, %f8;
	fma.rn.f32 	%f87, %f86, %f85, %f57;
	ld.global.f32 	%f88, [%rd2];
	add.f32 	%f89, %f87, %f88;
	st.global.f32 	[%rd2], %f89;
$L__BB0_21:
	ld.param.f32 	%f429, [_Z16generateProtGridPfS_S_iiPiS_fffffffiif_param_9];
	ld.param.f32 	%f428, [_Z16generateProtGridPfS_S_iiPiS_fffffffiif_param_8];
	ld.param.f32 	%f427, [_Z16generateProtGridPfS_S_iiPiS_fffffffiif_param_7];
	sub.f32 	%f126, %f8, %f428;
	mul.f32 	%f127, %f126, %f126;
	fma.rn.f32 	%f14, %f427, %f127, %f429;
	cvt.rn.f32.s32 	%f128, %r8;
	mul.f32 	%f15, %f14, %f128;
	setp.geu.f32 	%p14, %f15, 0f00000000;
	@%p14 bra 	$L__BB0_23;
	ld.global.f32 	%f130, [%rd3];
	add.f32 	%f431, %f15, %f130;
	bra.uni 	$L__BB0_24;
$L__BB0_23:
	ld.global.f32 	%f129, [%rd3];
	add.f32 	%f431, %f129, 0f00000000;
$L__BB0_24:
	st.global.f32 	[%rd3], %f431;
	cvt.rn.f32.s32 	%f131, %r9;
	mul.f32 	%f19, %f14, %f131;
	setp.geu.f32 	%p15, %f19, 0f00000000;
	@%p15 bra 	$L__BB0_26;
	ld.global.f32 	%f133, [%rd4];
	add.f32 	%f432, %f19, %f133;
	bra.uni 	$L__BB0_27;
$L__BB0_26:
	ld.global.f32 	%f132, [%rd4];
	add.f32 	%f432, %f132, 0f00000000;
$L__BB0_27:
	setp.lt.s32 	%p16, %r15, 4;
	st.global.f32 	[%rd4], %f432;
	@%p16 bra 	$L__BB0_51;
	sqrt.rn.f32 	%f134, %f7;
	cvt.f64.f32 	%fd7, %f134;
	div.rn.f64 	%fd23, %fd5, %fd7;
	add.f64 	%fd24, %fd23, 0d3FF0000000000000;
	cvt.rn.f32.f64 	%f135, %fd24;
	sqrt.rn.f32 	%f136, %f135;
	add.f32 	%f137, %f136, 0f3F800000;
	abs.f32 	%f138, %f137;
	setp.lt.f32 	%p17, %f138, 0f00800000;
	mul.f32 	%f140, %f138, 0f4B800000;
	selp.f32 	%f141, %f140, %f138, %p17;
	selp.f32 	%f142, 0fC1C00000, 0f00000000, %p17;
	mov.b32 	%r36, %f141;
	add.s32 	%r37, %r36, -1060439283;
	and.b32  	%r38, %r37, -8388608;
	sub.s32 	%r39, %r36, %r38;
	mov.b32 	%f143, %r39;
	cvt.rn.f32.s32 	%f144, %r38;
	fma.rn.f32 	%f145, %f144, 0f34000000, %f142;
	add.f32 	%f146, %f143, 0fBF800000;
	add.f32 	%f147, %f143, 0f3F800000;
	rcp.approx.ftz.f32 	%f148, %f147;
	add.f32 	%f149, %f146, %f146;
	mul.f32 	%f150, %f149, %f148;
	mul.f32 	%f151, %f150, %f150;
	sub.f32 	%f152, %f146, %f150;
	add.f32 	%f153, %f152, %f152;
	neg.f32 	%f154, %f150;
	fma.rn.f32 	%f155, %f154, %f146, %f153;
	mul.rn.f32 	%f156, %f148, %f155;
	fma.rn.f32 	%f157, %f151, 0f3A2C32E4, 0f3B52E7DB;
	fma.rn.f32 	%f158, %f157, %f151, 0f3C93BB73;
	fma.rn.f32 	%f159, %f158, %f151, 0f3DF6384F;
	mul.rn.f32 	%f160, %f159, %f151;
	fma.rn.f32 	%f161, %f150, 0f3FB8AA3B, %f145;
	sub.f32 	%f162, %f145, %f161;
	fma.rn.f32 	%f163, %f150, 0f3FB8AA3B, %f162;
	fma.rn.f32 	%f164, %f156, 0f3FB8AA3B, %f163;
	fma.rn.f32 	%f165, %f150, 0f32A55E34, %f164;
	mul.f32 	%f166, %f160, 0f40400000;
	fma.rn.f32 	%f167, %f166, %f156, %f165;
	fma.rn.f32 	%f168, %f160, %f150, %f167;
	add.rn.f32 	%f169, %f161, %f168;
	neg.f32 	%f170, %f161;
	add.rn.f32 	%f171, %f169, %f170;
	neg.f32 	%f172, %f171;
	add.rn.f32 	%f173, %f168, %f172;
	mov.f32 	%f174, 0fBE2AAAAB;
	mul.rn.f32 	%f175, %f169, %f174;
	neg.f32 	%f176, %f175;
	fma.rn.f32 	%f177, %f169, 0fBE2AAAAB, %f176;
	fma.rn.f32 	%f178, %f173, 0fBE2AAAAB, %f177;
	cvt.rni.f32.f32 	%f179, %f175;
	sub.f32 	%f180, %f175, %f179;
	add.f32 	%f181, %f180, %f178;
	fma.rn.f32 	%f182, %f181, 0f391FCB8E, 0f3AAF85ED;
	fma.rn.f32 	%f183, %f182, %f181, 0f3C1D9856;
	fma.rn.f32 	%f184, %f183, %f181, 0f3D6357BB;
	fma.rn.f32 	%f185, %f184, %f181, 0f3E75FDEC;
	fma.rn.f32 	%f186, %f185, %f181, 0f3F317218;
	fma.rn.f32 	%f187, %f186, %f181, 0f3F800000;
	cvt.rzi.s32.f32 	%r40, %f179;
	setp.gt.f32 	%p18, %f179, 0f00000000;
	selp.b32 	%r41, 0, -2097152000, %p18;
	add.s32 	%r42, %r41, 2130706432;
	mov.b32 	%f188, %r42;
	mul.f32 	%f189, %f187, %f188;
	shl.b32 	%r43, %r40, 23;
	sub.s32 	%r44, %r43, %r41;
	mov.b32 	%f190, %r44;
	mul.f32 	%f191, %f189, %f190;
	abs.f32 	%f192, %f175;
	setp.gt.f32 	%p19, %f192, 0f43180000;
	setp.lt.f32 	%p20, %f175, 0f00000000;
	selp.f32 	%f193, 0f00000000, 0f7F800000, %p20;
	selp.f32 	%f194, %f193, %f191, %p19;
	setp.eq.f32 	%p21, %f137, 0f3F800000;
	setp.nan.f32 	%p22, %f138, %f138;
	setp.eq.f32 	%p23, %f137, 0f00000000;
	setp.eq.f32 	%p24, %f138, 0f7F800000;
	setp.geu.f32 	%p25, %f137, 0f00000000;
	add.f32 	%f195, %f137, %f137;
	mov.b32 	%r45, %f195;
	and.b32  	%r46, %r45, 2147483647;
	xor.b32  	%r47, %r46, 2139095040;
	mov.b32 	%f196, %r47;
	add.rn.f32 	%f197, %f137, %f174;
	mul.f64 	%fd25, %fd7, 0d4038000000000000;
	div.rn.f64 	%fd26, %fd25, %fd6;
	mul.f32 	%f198, %f137, %f137;
	sub.f32 	%f199, %f198, %f195;
	cvt.f64.f32 	%fd27, %f199;
	mul.f64 	%fd28, %fd26, %fd27;
	cvt.rn.f32.f64 	%f200, %fd28;
	neg.f32 	%f24, %f200;
	mul.f32 	%f201, %f200, 0fBF000000;
	cvt.rzi.f32.f32 	%f202, %f201;
	add.f32 	%f203, %f202, %f202;
	sub.f32 	%f204, %f24, %f203;
	abs.f32 	%f25, %f204;
	setp.eq.f32 	%p26, %f200, 0f00000000;
	abs.f32 	%f26, %f24;
	cvt.rmi.f32.f32 	%f27, %f24;
	mul.f32 	%f205, %f200, 0f3F000000;
	cvt.rzi.f32.f32 	%f206, %f205;
	add.f32 	%f207, %f206, %f206;
	sub.f32 	%f208, %f200, %f207;
	abs.f32 	%f209, %f208;
	setp.neu.f32 	%p27, %f209, 0f3F800000;
	abs.f32 	%f210, %f8;
	setp.lt.f32 	%p28, %f210, 0f00800000;
	mul.f32 	%f212, %f210, 0f4B800000;
	selp.f32 	%f213, %f212, %f210, %p28;
	selp.f32 	%f214, 0fC1C00000, 0f00000000, %p28;
	mov.b32 	%r48, %f213;
	add.s32 	%r49, %r48, -1060439283;
	and.b32  	%r50, %r49, -8388608;
	sub.s32 	%r51, %r48, %r50;
	mov.b32 	%f215, %r51;
	cvt.rn.f32.s32 	%f216, %r50;
	fma.rn.f32 	%f217, %f216, 0f34000000, %f214;
	add.f32 	%f218, %f215, 0fBF800000;
	add.f32 	%f219, %f215, 0f3F800000;
	rcp.approx.ftz.f32 	%f220, %f219;
	add.f32 	%f221, %f218, %f218;
	mul.f32 	%f222, %f221, %f220;
	mul.f32 	%f223, %f222, %f222;
	sub.f32 	%f224, %f218, %f222;
	add.f32 	%f225, %f224, %f224;
	neg.f32 	%f226, %f222;
	fma.rn.f32 	%f227, %f226, %f218, %f225;
	mul.rn.f32 	%f228, %f220, %f227;
	fma.rn.f32 	%f229, %f223, 0f3A2C32E4, 0f3B52E7DB;
	fma.rn.f32 	%f230, %f229, %f223, 0f3C93BB73;
	fma.rn.f32 	%f231, %f230, %f223, 0f3DF6384F;
	mul.rn.f32 	%f232, %f231, %f223;
	fma.rn.f32 	%f233, %f222, 0f3FB8AA3B, %f217;
	sub.f32 	%f234, %f217, %f233;
	fma.rn.f32 	%f235, %f222, 0f3FB8AA3B, %f234;
	fma.rn.f32 	%f236, %f228, 0f3FB8AA3B, %f235;
	fma.rn.f32 	%f237, %f222, 0f32A55E34, %f236;
	mul.f32 	%f238, %f232, 0f40400000;
	fma.rn.f32 	%f239, %f238, %f228, %f237;
	fma.rn.f32 	%f240, %f232, %f222, %f239;
	add.rn.f32 	%f241, %f233, %f240;
	neg.f32 	%f242, %f233;
	add.rn.f32 	%f243, %f241, %f242;
	neg.f32 	%f244, %f243;
	add.rn.f32 	%f245, %f240, %f244;
	mul.rn.f32 	%f246, %f241, %f200;
	neg.f32 	%f247, %f246;
	fma.rn.f32 	%f248, %f241, %f200, %f247;
	fma.rn.f32 	%f249, %f245, %f200, %f248;
	cvt.rni.f32.f32 	%f250, %f246;
	sub.f32 	%f251, %f246, %f250;
	add.f32 	%f252, %f251, %f249;
	fma.rn.f32 	%f253, %f252, 0f391FCB8E, 0f3AAF85ED;
	fma.rn.f32 	%f254, %f253, %f252, 0f3C1D9856;
	fma.rn.f32 	%f255, %f254, %f252, 0f3D6357BB;
	fma.rn.f32 	%f256, %f255, %f252, 0f3E75FDEC;
	fma.rn.f32 	%f257, %f256, %f252, 0f3F317218;
	fma.rn.f32 	%f258, %f257, %f252, 0f3F800000;
	cvt.rzi.s32.f32 	%r52, %f250;
	setp.gt.f32 	%p29, %f250, 0f00000000;
	selp.b32 	%r53, 0, -2097152000, %p29;
	add.s32 	%r54, %r53, 2130706432;
	mov.b32 	%f259, %r54;
	mul.f32 	%f260, %f258, %f259;
	shl.b32 	%r55, %r52, 23;
	sub.s32 	%r56, %r55, %r53;
	mov.b32 	%f261, %r56;
	mul.f32 	%f262, %f260, %f261;
	abs.f32 	%f263, %f246;
	setp.gt.f32 	%p30, %f263, 0f43180000;
	setp.lt.f32 	%p31, %f246, 0f00000000;
	selp.f32 	%f264, 0f00000000, 0f7F800000, %p31;
	selp.f32 	%f265, %f264, %f262, %p30;
	setp.eq.f32 	%p32, %f8, 0f3F800000;
	or.pred  	%p33, %p32, %p26;
	setp.nan.f32 	%p34, %f210, %f210;
	abs.f32 	%f266, %f200;
	setp.nan.f32 	%p35, %f266, %f266;
	setp.eq.f32 	%p36, %f8, 0f00000000;
	setp.eq.f32 	%p37, %f210, 0f7F800000;
	setp.eq.f32 	%p38, %f8, 0fBF800000;
	setp.eq.f32 	%p39, %f266, 0f7F800000;
	setp.geu.f32 	%p40, %f8, 0f00000000;
	neg.f32 	%f268, %f265;
	selp.f32 	%f269, %f265, %f268, %p27;
	cvt.rmi.f32.f32 	%f270, %f200;
	setp.neu.f32 	%p41, %f270, %f200;
	selp.f32 	%f271, 0f7FFFFFFF, %f269, %p41;
	add.f32 	%f272, %f8, %f8;
	mov.b32 	%r57, %f272;
	setp.lt.f32 	%p42, %f200, 0f00000000;
	xor.b32  	%r58, %r57, 2139095040;
	selp.b32 	%r59, %r58, %r57, %p42;
	and.b32  	%r60, %r59, 2147483647;
	selp.b32 	%r61, %r60, %r59, %p27;
	mov.b32 	%f273, %r61;
	add.rn.f32 	%f274, %f8, %f200;
	selp.f32 	%f275, %f194, 0f7FFFFFFF, %p25;
	selp.f32 	%f276, %f196, %f275, %p24;
	selp.f32 	%f277, %f196, %f276, %p23;
	selp.f32 	%f278, %f197, %f277, %p22;
	selp.f32 	%f28, 0f3F800000, %f278, %p21;
	or.pred  	%p43, %p33, %p34;
	or.pred  	%p1, %p43, %p35;
	selp.f32 	%f29, 0f3F800000, %f274, %p33;
	selp.f32 	%f279, %f265, %f271, %p40;
	selp.f32 	%f280, 0f3F800000, %f279, %p39;
	selp.f32 	%f281, %f280, %f279, %p38;
	selp.f32 	%f282, %f273, %f281, %p37;
	selp.f32 	%f30, %f273, %f282, %p36;
	selp.f32 	%f343, %f29, %f30, %p1;
	mov.u64 	%rd25, %rd6;
	mov.u32 	%r97, %r1;
	mov.u32 	%r98, %r6;
$L__BB0_29:
	ld.global.f32 	%f284, [%rd25];
	add.f32 	%f31, %f5, %f284;
	mul.f32 	%f32, %f31, %f28;
	abs.f32 	%f33, %f32;
	setp.lt.f32 	%p45, %f33, 0f00800000;
	mul.f32 	%f285, %f33, 0f4B800000;
	selp.f32 	%f286, %f285, %f33, %p45;
	selp.f32 	%f287, 0fC1C00000, 0f00000000, %p45;
	mov.b32 	%r62, %f286;
	add.s32 	%r63, %r62, -1060439283;
	and.b32  	%r64, %r63, -8388608;
	sub.s32 	%r65, %r62, %r64;
	mov.b32 	%f288, %r65;
	cvt.rn.f32.s32 	%f289, %r64;
	fma.rn.f32 	%f290, %f289, 0f34000000, %f287;
	add.f32 	%f291, %f288, 0fBF800000;
	add.f32 	%f292, %f288, 0f3F800000;
	rcp.approx.ftz.f32 	%f293, %f292;
	add.f32 	%f294, %f291, %f291;
	mul.f32 	%f295, %f294, %f293;
	mul.f32 	%f296, %f295, %f295;
	sub.f32 	%f297, %f291, %f295;
	add.f32 	%f298, %f297, %f297;
	neg.f32 	%f299, %f295;
	fma.rn.f32 	%f300, %f299, %f291, %f298;
	mul.rn.f32 	%f301, %f293, %f300;
	fma.rn.f32 	%f302, %f296, 0f3A2C32E4, 0f3B52E7DB;
	fma.rn.f32 	%f303, %f302, %f296, 0f3C93BB73;
	fma.rn.f32 	%f304, %f303, %f296, 0f3DF6384F;
	mul.rn.f32 	%f305, %f304, %f296;
	fma.rn.f32 	%f306, %f295, 0f3FB8AA3B, %f290;
	sub.f32 	%f307, %f290, %f306;
	fma.rn.f32 	%f308, %f295, 0f3FB8AA3B, %f307;
	fma.rn.f32 	%f309, %f301, 0f3FB8AA3B, %f308;
	fma.rn.f32 	%f310, %f295, 0f32A55E34, %f309;
	mul.f32 	%f311, %f305, 0f40400000;
	fma.rn.f32 	%f312, %f311, %f301, %f310;
	fma.rn.f32 	%f313, %f305, %f295, %f312;
	add.rn.f32 	%f314, %f306, %f313;
	neg.f32 	%f315, %f306;
	add.rn.f32 	%f316, %f314, %f315;
	neg.f32 	%f317, %f316;
	add.rn.f32 	%f318, %f313, %f317;
	mul.rn.f32 	%f319, %f314, %f24;
	neg.f32 	%f320, %f319;
	fma.rn.f32 	%f321, %f314, %f24, %f320;
	fma.rn.f32 	%f322, %f318, %f24, %f321;
	cvt.rni.f32.f32 	%f323, %f319;
	sub.f32 	%f324, %f319, %f323;
	add.f32 	%f325, %f324, %f322;
	fma.rn.f32 	%f326, %f325, 0f391FCB8E, 0f3AAF85ED;
	fma.rn.f32 	%f327, %f326, %f325, 0f3C1D9856;
	fma.rn.f32 	%f328, %f327, %f325, 0f3D6357BB;
	fma.rn.f32 	%f329, %f328, %f325, 0f3E75FDEC;
	fma.rn.f32 	%f330, %f329, %f325, 0f3F317218;
	fma.rn.f32 	%f331, %f330, %f325, 0f3F800000;
	cvt.rzi.s32.f32 	%r66, %f323;
	setp.gt.f32 	%p46, %f323, 0f00000000;
	selp.b32 	%r67, 0, -2097152000, %p46;
	add.s32 	%r68, %r67, 2130706432;
	mov.b32 	%f332, %r68;
	mul.f32 	%f333, %f331, %f332;
	shl.b32 	%r69, %r66, 23;
	sub.s32 	%r70, %r69, %r67;
	mov.b32 	%f334, %r70;
	mul.f32 	%f335, %f333, %f334;
	abs.f32 	%f336, %f319;
	setp.gt.f32 	%p47, %f336, 0f43180000;
	setp.lt.f32 	%p48, %f319, 0f00000000;
	selp.f32 	%f337, 0f00000000, 0f7F800000, %p48;
	selp.f32 	%f34, %f337, %f335, %p47;
	setp.eq.f32 	%p49, %f32, 0f3F800000;
	or.pred  	%p50, %p49, %p26;
	mov.f32 	%f433, 0f3F800000;
	@%p50 bra 	$L__BB0_37;
	setp.num.f32 	%p51, %f26, %f26;
	setp.num.f32 	%p52, %f33, %f33;
	and.pred  	%p53, %p52, %p51;
	@%p53 bra 	$L__BB0_32;
	add.rn.f32 	%f433, %f32, %f24;
	bra.uni 	$L__BB0_37;
$L__BB0_32:
	setp.neu.f32 	%p54, %f32, 0f00000000;
	setp.neu.f32 	%p55, %f33, 0f7F800000;
	and.pred  	%p56, %p54, %p55;
	@%p56 bra 	$L__BB0_34;
	setp.gt.f32 	%p63, %f200, 0f00000000;
	setp.neu.f32 	%p64, %f25, 0f3F800000;
	add.f32 	%f341, %f32, %f32;
	mov.b32 	%r71, %f341;
	xor.b32  	%r72, %r71, 2139095040;
	selp.b32 	%r73, %r72, %r71, %p63;
	and.b32  	%r74, %r73, 2147483647;
	selp.b32 	%r75, %r74, %r73, %p64;
	mov.b32 	%f433, %r75;
	bra.uni 	$L__BB0_37;
$L__BB0_34:
	setp.eq.f32 	%p57, %f26, 0f7F800000;
	setp.eq.f32 	%p58, %f32, 0fBF800000;
	and.pred  	%p59, %p58, %p57;
	@%p59 bra 	$L__BB0_37;
	setp.geu.f32 	%p60, %f32, 0f00000000;
	mov.f32 	%f433, %f34;
	@%p60 bra 	$L__BB0_37;
	setp.neu.f32 	%p61, %f27, %f24;
	setp.neu.f32 	%p62, %f25, 0f3F800000;
	neg.f32 	%f339, %f34;
	selp.f32 	%f340, %f34, %f339, %p62;
	selp.f32 	%f433, 0f7FFFFFFF, %f340, %p61;
$L__BB0_37:
	setp.leu.f32 	%p65, %f8, %f32;
	@%p65 bra 	$L__BB0_49;
	div.rn.f32 	%f39, %f31, %f8;
	abs.f32 	%f40, %f39;
	setp.lt.f32 	%p66, %f40, 0f00800000;
	mul.f32 	%f348, %f40, 0f4B800000;
	selp.f32 	%f349, %f348, %f40, %p66;
	selp.f32 	%f350, 0fC1C00000, 0f00000000, %p66;
	mov.b32 	%r76, %f349;
	add.s32 	%r77, %r76, -1060439283;
	and.b32  	%r78, %r77, -8388608;
	sub.s32 	%r79, %r76, %r78;
	mov.b32 	%f351, %r79;
	cvt.rn.f32.s32 	%f352, %r78;
	fma.rn.f32 	%f353, %f352, 0f34000000, %f350;
	add.f32 	%f354, %f351, 0fBF800000;
	add.f32 	%f355, %f351, 0f3F800000;
	rcp.approx.ftz.f32 	%f356, %f355;
	add.f32 	%f357, %f354, %f354;
	mul.f32 	%f358, %f357, %f356;
	mul.f32 	%f359, %f358, %f358;
	sub.f32 	%f360, %f354, %f358;
	add.f32 	%f361, %f360, %f360;
	neg.f32 	%f362, %f358;
	fma.rn.f32 	%f363, %f362, %f354, %f361;
	mul.rn.f32 	%f364, %f356, %f363;
	fma.rn.f32 	%f365, %f359, 0f3A2C32E4, 0f3B52E7DB;
	fma.rn.f32 	%f366, %f365, %f359, 0f3C93BB73;
	fma.rn.f32 	%f367, %f366, %f359, 0f3DF6384F;
	mul.rn.f32 	%f368, %f367, %f359;
	fma.rn.f32 	%f369, %f358, 0f3FB8AA3B, %f353;
	sub.f32 	%f370, %f353, %f369;
	fma.rn.f32 	%f371, %f358, 0f3FB8AA3B, %f370;
	fma.rn.f32 	%f372, %f364, 0f3FB8AA3B, %f371;
	fma.rn.f32 	%f373, %f358, 0f32A55E34, %f372;
	mul.f32 	%f374, %f368, 0f40400000;
	fma.rn.f32 	%f375, %f374, %f364, %f373;
	fma.rn.f32 	%f376, %f368, %f358, %f375;
	add.rn.f32 	%f41, %f369, %f376;
	neg.f32 	%f377, %f369;
	add.rn.f32 	%f378, %f41, %f377;
	neg.f32 	%f379, %f378;
	add.rn.f32 	%f42, %f376, %f379;
	setp.eq.f32 	%p67, %f39, 0f3F800000;
	mov.f32 	%f434, 0f3F800000;
	@%p67 bra 	$L__BB0_43;
	setp.num.f32 	%p68, %f40, %f40;
	@%p68 bra 	$L__BB0_41;
	mov.f32 	%f401, 0f41400000;
	add.rn.f32 	%f434, %f39, %f401;
	bra.uni 	$L__BB0_43;
$L__BB0_41:
	mov.f32 	%f380, 0f41400000;
	mul.rn.f32 	%f381, %f41, %f380;
	cvt.rni.f32.f32 	%f382, %f381;
	sub.f32 	%f383, %f381, %f382;
	neg.f32 	%f384, %f381;
	fma.rn.f32 	%f385, %f41, 0f41400000, %f384;
	fma.rn.f32 	%f386, %f42, 0f41400000, %f385;
	add.f32 	%f387, %f383, %f386;
	setp.gt.f32 	%p69, %f382, 0f00000000;
	selp.b32 	%r80, 0, -2097152000, %p69;
	setp.neu.f32 	%p70, %f39, 0f00000000;
	setp.neu.f32 	%p71, %f40, 0f7F800000;
	setp.lt.f32 	%p72, %f381, 0f00000000;
	selp.f32 	%f388, 0f00000000, 0f7F800000, %p72;
	abs.f32 	%f389, %f381;
	setp.gt.f32 	%p73, %f389, 0f43180000;
	cvt.rzi.s32.f32 	%r81, %f382;
	shl.b32 	%r82, %r81, 23;
	sub.s32 	%r83, %r82, %r80;
	mov.b32 	%f390, %r83;
	add.s32 	%r84, %r80, 2130706432;
	mov.b32 	%f391, %r84;
	fma.rn.f32 	%f392, %f387, 0f391FCB8E, 0f3AAF85ED;
	fma.rn.f32 	%f393, %f392, %f387, 0f3C1D9856;
	fma.rn.f32 	%f394, %f393, %f387, 0f3D6357BB;
	fma.rn.f32 	%f395, %f394, %f387, 0f3E75FDEC;
	fma.rn.f32 	%f396, %f395, %f387, 0f3F317218;
	fma.rn.f32 	%f397, %f396, %f387, 0f3F800000;
	mul.f32 	%f398, %f397, %f391;
	mul.f32 	%f399, %f398, %f390;
	selp.f32 	%f434, %f388, %f399, %p73;
	and.pred  	%p74, %p70, %p71;
	@%p74 bra 	$L__BB0_43;
	add.f32 	%f400, %f39, %f39;
	mov.b32 	%r85, %f400;
	and.b32  	%r86, %r85, 2147483647;
	mov.b32 	%f434, %r86;
$L__BB0_43:
	mov.f32 	%f403, 0f40C00000;
	mul.rn.f32 	%f404, %f41, %f403;
	neg.f32 	%f405, %f404;
	fma.rn.f32 	%f406, %f41, 0f40C00000, %f405;
	fma.rn.f32 	%f407, %f42, 0f40C00000, %f406;
	cvt.rni.f32.f32 	%f408, %f404;
	sub.f32 	%f409, %f404, %f408;
	add.f32 	%f410, %f409, %f407;
	fma.rn.f32 	%f411, %f410, 0f391FCB8E, 0f3AAF85ED;
	fma.rn.f32 	%f412, %f411, %f410, 0f3C1D9856;
	fma.rn.f32 	%f413, %f412, %f410, 0f3D6357BB;
	fma.rn.f32 	%f414, %f413, %f410, 0f3E75FDEC;
	fma.rn.f32 	%f415, %f414, %f410, 0f3F317218;
	fma.rn.f32 	%f416, %f415, %f410, 0f3F800000;
	cvt.rzi.s32.f32 	%r87, %f408;
	setp.gt.f32 	%p76, %f408, 0f00000000;
	selp.b32 	%r88, 0, -2097152000, %p76;
	add.s32 	%r89, %r88, 2130706432;
	mov.b32 	%f417, %r89;
	mul.f32 	%f418, %f416, %f417;
	shl.b32 	%r90, %r87, 23;
	sub.s32 	%r91, %r90, %r88;
	mov.b32 	%f419, %r91;
	mul.f32 	%f420, %f418, %f419;
	abs.f32 	%f421, %f404;
	setp.gt.f32 	%p77, %f421, 0f43180000;
	setp.lt.f32 	%p78, %f404, 0f00000000;
	selp.f32 	%f422, 0f00000000, 0f7F800000, %p78;
	selp.f32 	%f47, %f422, %f420, %p77;
	mov.f32 	%f435, 0f3F800000;
	@%p67 bra 	$L__BB0_48;
	setp.num.f32 	%p79, %f40, %f40;
	@%p79 bra 	$L__BB0_46;
	mov.f32 	%f424, 0f40C00000;
	add.rn.f32 	%f435, %f39, %f424;
	bra.uni 	$L__BB0_48;
$L__BB0_46:
	setp.neu.f32 	%p80, %f39, 0f00000000;
	setp.neu.f32 	%p81, %f40, 0f7F800000;
	and.pred  	%p82, %p80, %p81;
	mov.f32 	%f435, %f47;
	@%p82 bra 	$L__BB0_48;
	add.f32 	%f423, %f39, %f39;
	mov.b32 	%r92, %f423;
	and.b32  	%r93, %r92, 2147483647;
	mov.b32 	%f435, %r93;
$L__BB0_48:
	cvt.f64.f32 	%fd32, %f435;
	add.f64 	%fd33, %fd32, %fd32;
	cvt.f64.f32 	%fd34, %f434;
	sub.f64 	%fd35, %fd34, %fd33;
	mul.wide.s32 	%rd23, %r97, 4;
	add.s64 	%rd24, %rd1, %rd23;
	ld.global.f32 	%f425, [%rd24];
	cvt.f64.f32 	%fd36, %f425;
	fma.rn.f64 	%fd37, %fd35, %fd7, %fd36;
	cvt.rn.f32.f64 	%f426, %fd37;
	st.global.f32 	[%rd24], %f426;
	bra.uni 	$L__BB0_50;
$L__BB0_49:
	mul.f64 	%fd29, %fd6, 0dBFE0000000000000;
	cvt.f64.f32 	%fd30, %f433;
	mul.f64 	%fd31, %fd29, %fd30;
	cvt.rn.f32.f64 	%f342, %fd31;
	fma.rn.f32 	%f344, %f343, %f342, %f55;
	mul.wide.s32 	%rd21, %r97, 4;
	add.s64 	%rd22, %rd1, %rd21;
	ld.global.f32 	%f345, [%rd22];
	add.f32 	%f346, %f345, %f344;
	st.global.f32 	[%rd22], %f346;
$L__BB0_50:
	add.s32 	%r98, %r98, 1;
	add.s32 	%r97, %r97, %r5;
	add.s64 	%rd25, %rd25, 4;
	setp.ne.s32 	%p83, %r98, -3;
	@%p83 bra 	$L__BB0_29;
$L__BB0_51:
	add.s32 	%r96, %r96, 1;
	setp.ne.s32 	%p84, %r96, %r16;
	@%p84 bra 	$L__BB0_3;
$L__BB0_52:
	ret;

}


// ===== COMPILED SASS (sm_100) =====

	.target	sm_100

	.elftype	@"ET_EXEC"


//--------------------- .note.nv.tkinfo           --------------------------
	.section	.note.nv.tkinfo,"",@"SHT_NOTE"
	.sectionflags	@"SHF_NOTE_NV_TKINFO"
	.tkinfo
        /*0018*/ 	.word	0x00000002
        /*0030*/ 	.string	""
        /*0030*/ 	.string	"ptxas"
        /*0030*/ 	.string	"Cuda compilation tools, release 13.0, V13.0.88"
        /*0030*/ 	.string	"Build cuda_13.0.r13.0/compiler.36424714_0"
        /*0030*/ 	.string	"-arch sm_100 -m 64 "



//--------------------- .note.nv.cuinfo           --------------------------
	.section	.note.nv.cuinfo,"",@"SHT_NOTE"
	.sectionflags	@"SHF_NOTE_NV_CUINFO"
        /*0018*/ 	.short	0x0002
        /*001a*/ 	.short	0x0064
        /*001c*/ 	.short	0x0082
	.zero		2


//--------------------- .nv.info                  --------------------------
	.section	.nv.info,"",@"SHT_CUDA_INFO"
	.align	4


	//----- nvinfo : EIATTR_REGCOUNT
	.align		4
        /*0000*/ 	.byte	0x04, 0x2f
        /*0002*/ 	.short	(.L_1 - .L_0)
	.align		4
.L_0:
        /*0004*/ 	.word	index@(_Z16generateProtGridPfS_S_iiPiS_fffffffiif)
        /*0008*/ 	.word	0x00000030


	//----- nvinfo : EIATTR_FRAME_SIZE
	.align		4
.L_1:
        /*000c*/ 	.byte	0x04, 0x11
        /*000e*/ 	.short	(.L_3 - .L_2)
	.align		4
.L_2:
        /*0010*/ 	.word	index@($__internal_2_$__cuda_sm3x_div_rn_noftz_f32_slowpath)
        /*0014*/ 	.word	0x00000000


	//----- nvinfo : EIATTR_FRAME_SIZE
	.align		4
.L_3:
        /*0018*/ 	.byte	0x04, 0x11
        /*001a*/ 	.short	(.L_5 - .L_4)
	.align		4
.L_4:
        /*001c*/ 	.word	index@($__internal_1_$__cuda_sm20_sqrt_rn_f32_slowpath)
        /*0020*/ 	.word	0x00000000


	//----- nvinfo : EIATTR_FRAME_SIZE
	.align		4
.L_5:
        /*0024*/ 	.byte	0x04, 0x11
        /*0026*/ 	.short	(.L_7 - .L_6)
	.align		4
.L_6:
        /*0028*/ 	.word	index@($__internal_0_$__cuda_sm20_div_rn_f64_full)
        /*002c*/ 	.word	0x00000000


	//----- nvinfo : EIATTR_FRAME_SIZE
	.align		4
.L_7:
        /*0030*/ 	.byte	0x04, 0x11
        /*0032*/ 	.short	(.L_9 - .L_8)
	.align		4
.L_8:
        /*0034*/ 	.word	index@(_Z16generateProtGridPfS_S_iiPiS_fffffffiif)
        /*0038*/ 	.word	0x00000000


	//----- nvinfo : EIATTR_MIN_STACK_SIZE
	.align		4
.L_9:
        /*003c*/ 	.byte	0x04, 0x12
        /*003e*/ 	.short	(.L_11 - .L_10)
	.align		4
.L_10:
        /*0040*/ 	.word	index@(_Z16generateProtGridPfS_S_iiPiS_fffffffiif)
        /*0044*/ 	.word	0x00000000
.L_11:


//--------------------- .nv.compat                --------------------------
	.section	.nv.compat,"",@"SHT_CUDA_COMPAT_INFO"
	.align	4
        /*0000*/ 	.byte	0x02, 0x09, 0x00, 0x00, 0x02, 0x02, 0x01, 0x00, 0x02, 0x05, 0x05, 0x00, 0x03, 0x07, 0x01, 0x01
        /*0010*/ 	.byte	0x02, 0x03, 0x00, 0x00, 0x02, 0x06, 0x01, 0x00, 0x04, 0x0b, 0x08, 0x00, 0x01, 0x00, 0x00, 0x00
        /*0020*/ 	.byte	0x00, 0x00, 0x00, 0x00


//--------------------- .nv.info._Z16generateProtGridPfS_S_iiPiS_fffffffiif --------------------------
	.section	.nv.info._Z16generateProtGridPfS_S_iiPiS_fffffffiif,"",@"SHT_CUDA_INFO"
	.sectionflags	@""
	.align	4


	//----- nvinfo : EIATTR_CUDA_API_VERSION
	.align		4
        /*0000*/ 	.byte	0x04, 0x37
        /*0002*/ 	.short	(.L_13 - .L_12)
.L_12:
        /*0004*/ 	.word	0x00000082


	//----- nvinfo : EIATTR_KPARAM_INFO
	.align		4
.L_13:
        /*0008*/ 	.byte	0x04, 0x17
        /*000a*/ 	.short	(.L_15 - .L_14)
.L_14:
        /*000c*/ 	.word	0x00000000
        /*0010*/ 	.short	0x0010
        /*0012*/ 	.short	0x0054
        /*0014*/ 	.byte	0x00, 0xf0, 0x11, 0x00


	//----- nvinfo : EIATTR_KPARAM_INFO
	.align		4
.L_15:
        /*0018*/ 	.byte	0x04, 0x17
        /*001a*/ 	.short	(.L_17 - .L_16)
.L_16:
        /*001c*/ 	.word	0x00000000
        /*0020*/ 	.short	0x000f
        /*0022*/ 	.short	0x0050
        /*0024*/ 	.byte	0x00, 0xf0, 0x11, 0x00


	//----- nvinfo : EIATTR_KPARAM_INFO
	.align		4
.L_17:
        /*0028*/ 	.byte	0x04, 0x17
        /*002a*/ 	.short	(.L_19 - .L_18)
.L_18:
        /*002c*/ 	.word	0x00000000
        /*0030*/ 	.short	0x000e
        /*0032*/ 	.short	0x004c
        /*0034*/ 	.byte	0x00, 0xf0, 0x11, 0x00


	//----- nvinfo : EIATTR_KPARAM_INFO
	.align		4
.L_19:
        /*0038*/ 	.byte	0x04, 0x17
        /*003a*/ 	.short	(.L_21 - .L_20)
.L_20:
        /*003c*/ 	.word	0x00000000
        /*0040*/ 	.short	0x000d
        /*0042*/ 	.short	0x0048
        /*0044*/ 	.byte	0x00, 0xf0, 0x11, 0x00


	//----- nvinfo : EIATTR_KPARAM_INFO
	.align		4
.L_21:
        /*0048*/ 	.byte	0x04, 0x17
        /*004a*/ 	.short	(.L_23 - .L_22)
.L_22:
        /*004c*/ 	.word	0x00000000
        /*0050*/ 	.short	0x000c
        /*0052*/ 	.short	0x0044
        /*0054*/ 	.byte	0x00, 0xf0, 0x11, 0x00


	//----- nvinfo : EIATTR_KPARAM_INFO
	.align		4
.L_23:
        /*0058*/ 	.byte	0x04, 0x17
        /*005a*/ 	.short	(.L_25 - .L_24)
.L_24:
        /*005c*/ 	.word	0x00000000
        /*0060*/ 	.short	0x000b
        /*0062*/ 	.short	0x0040
        /*0064*/ 	.byte	0x00, 0xf0, 0x11, 0x00


	//----- nvinfo : EIATTR_KPARAM_INFO
	.align		4
.L_25:
        /*0068*/ 	.byte	0x04, 0x17
        /*006a*/ 	.short	(.L_27 - .L_26)
.L_26:
        /*006c*/ 	.word	0x00000000
        /*0070*/ 	.short	0x000a
        /*0072*/ 	.short	0x003c
        /*0074*/ 	.byte	0x00, 0xf0, 0x11, 0x00


	//----- nvinfo : EIATTR_KPARAM_INFO
	.align		4
.L_27:
        /*0078*/ 	.byte	0x04, 0x17
        /*007a*/ 	.short	(.L_29 - .L_28)
.L_28:
        /*007c*/ 	.word	0x00000000
        /*0080*/ 	.short	0x0009
        /*0082*/ 	.short	0x0038
        /*0084*/ 	.byte	0x00, 0xf0, 0x11, 0x00


	//----- nvinfo : EIATTR_KPARAM_INFO
	.align		4
.L_29:
        /*0088*/ 	.byte	0x04, 0x17
        /*008a*/ 	.short	(.L_31 - .L_30)
.L_30:
        /*008c*/ 	.word	0x00000000
        /*0090*/ 	.short	0x0008
        /*0092*/ 	.short	0x0034
        /*0094*/ 	.byte	0x00, 0xf0, 0x11, 0x00


	//----- nvinfo : EIATTR_KPARAM_INFO
	.align		4
.L_31:
        /*0098*/ 	.byte	0x04, 0x17
        /*009a*/ 	.short	(.L_33 - .L_32)
.L_32:
        /*009c*/ 	.word	0x00000000
        /*00a0*/ 	.short	0x0007
        /*00a2*/ 	.short	0x0030
        /*00a4*/ 	.byte	0x00, 0xf0, 0x11, 0x00


	//----- nvinfo : EIATTR_KPARAM_INFO
	.align		4
.L_33:
        /*00a8*/ 	.byte	0x04, 0x17
        /*00aa*/ 	.short	(.L_35 - .L_34)
.L_34:
        /*00ac*/ 	.word	0x00000000
        /*00b0*/ 	.short	0x0006
        /*00b2*/ 	.short	0x0028
        /*00b4*/ 	.byte	0x00, 0xf5, 0x21, 0x00


	//----- nvinfo : EIATTR_KPARAM_INFO
	.align		4
.L_35:
        /*00b8*/ 	.byte	0x04, 0x17
        /*00ba*/ 	.short	(.L_37 - .L_36)
.L_36:
        /*00bc*/ 	.word	0x00000000
        /*00c0*/ 	.short	0x0005
        /*00c2*/ 	.short	0x0020
        /*00c4*/ 	.byte	0x00, 0xf5, 0x21, 0x00


	//----- nvinfo : EIATTR_KPARAM_INFO
	.align		4
.L_37:
        /*00c8*/ 	.byte	0x04, 0x17
        /*00ca*/ 	.short	(.L_39 - .L_38)
.L_38:
        /*00cc*/ 	.word	0x00000000
        /*00d0*/ 	.short	0x0004
        /*00d2*/ 	.short	0x001c
        /*00d4*/ 	.byte	0x00, 0xf0, 0x11, 0x00


	//----- nvinfo : EIATTR_KPARAM_INFO
	.align		4
.L_39:
        /*00d8*/ 	.byte	0x04, 0x17
        /*00da*/ 	.short	(.L_41 - .L_40)
.L_40:
        /*00dc*/ 	.word	0x00000000
        /*00e0*/ 	.short	0x0003
        /*00e2*/ 	.short	0x0018
        /*00e4*/ 	.byte	0x00, 0xf0, 0x11, 0x00


	//----- nvinfo : EIATTR_KPARAM_INFO
	.align		4
.L_41:
        /*00e8*/ 	.byte	0x04, 0x17
        /*00ea*/ 	.short	(.L_43 - .L_42)
.L_42:
        /*00ec*/ 	.word	0x00000000
        /*00f0*/ 	.short	0x0002
        /*00f2*/ 	.short	0x0010
        /*00f4*/ 	.byte	0x00, 0xf5, 0x21, 0x00


	//----- nvinfo : EIATTR_KPARAM_INFO
	.align		4
.L_43:
        /*00f8*/ 	.byte	0x04, 0x17
        /*00fa*/ 	.short	(.L_45 - .L_44)
.L_44:
        /*00fc*/ 	.word	0x00000000
        /*0100*/ 	.short	0x0001
        /*0102*/ 	.short	0x0008
        /*0104*/ 	.byte	0x00, 0xf5, 0x21, 0x00


	//----- nvinfo : EIATTR_KPARAM_INFO
	.align		4
.L_45:
        /*0108*/ 	.byte	0x04, 0x17
        /*010a*/ 	.short	(.L_47 - .L_46)
.L_46:
        /*010c*/ 	.word	0x00000000
        /*0110*/ 	.short	0x0000
        /*0112*/ 	.short	0x0000
        /*0114*/ 	.byte	0x00, 0xf5, 0x21, 0x00


	//----- nvinfo : EIATTR_SPARSE_MMA_MASK
	.align		4
.L_47:
        /*0118*/ 	.byte	0x03, 0x50
        /*011a*/ 	.short	0x0000


	//----- nvinfo : EIATTR_MAXREG_COUNT
	.align		4
        /*011c*/ 	.byte	0x03, 0x1b
        /*011e*/ 	.short	0x00ff


	//----- nvinfo : EIATTR_MERCURY_ISA_VERSION
	.align		4
        /*0120*/ 	.byte	0x03, 0x5f
        /*0122*/ 	.short	0x0101


	//----- nvinfo : EIATTR_VRC_CTA_INIT_COUNT
	.align		4
        /*0124*/ 	.byte	0x02, 0x4a
	.zero		1
	.zero		1


	//----- nvinfo : EIATTR_EXIT_INSTR_OFFSETS
	.align		4
        /*0128*/ 	.byte	0x04, 0x1c
        /*012a*/ 	.short	(.L_49 - .L_48)


	//   ....[0]....
.L_48:
        /*012c*/ 	.word	0x000000d0


	//   ....[1]....
        /*0130*/ 	.word	0x00000510


	//   ....[2]....
        /*0134*/ 	.word	0x00004040


	//----- nvinfo : EIATTR_CRS_STACK_SIZE
	.align		4
.L_49:
        /*0138*/ 	.byte	0x04, 0x1e
        /*013a*/ 	.short	(.L_51 - .L_50)
.L_50:
        /*013c*/ 	.word	0x00000000


	//----- nvinfo : EIATTR_CBANK_PARAM_SIZE
	.align		4
.L_51:
        /*0140*/ 	.byte	0x03, 0x19
        /*0142*/ 	.short	0x0058


	//----- nvinfo : EIATTR_PARAM_CBANK
	.align		4
        /*0144*/ 	.byte	0x04, 0x0a
        /*0146*/ 	.short	(.L_53 - .L_52)
	.align		4
.L_52:
        /*0148*/ 	.word	index@(.nv.constant0._Z16generateProtGridPfS_S_iiPiS_fffffffiif)
        /*014c*/ 	.short	0x0380
        /*014e*/ 	.short	0x0058


	//----- nvinfo : EIATTR_SW_WAR
	.align		4
.L_53:
        /*0150*/ 	.byte	0x04, 0x36
        /*0152*/ 	.short	(.L_55 - .L_54)
.L_54:
        /*0154*/ 	.word	0x00000008
.L_55:


//--------------------- .nv.callgraph             --------------------------
	.section	.nv.callgraph,"",@"SHT_CUDA_CALLGRAPH"
	.align	4
	.sectionentsize	8
	.align		4
        /*0000*/ 	.word	0x00000000
	.align		4
        /*0004*/ 	.word	0xffffffff
	.align		4
        /*0008*/ 	.word	0x00000000
	.align		4
        /*000c*/ 	.word	0xfffffffe
	.align		4
        /*0010*/ 	.word	0x00000000
	.align		4
        /*0014*/ 	.word	0xfffffffd
	.align		4
        /*0018*/ 	.word	0x00000000
	.align		4
        /*001c*/ 	.word	0xfffffffc


//--------------------- .text._Z16generateProtGridPfS_S_iiPiS_fffffffiif --------------------------
	.section	.text._Z16generateProtGridPfS_S_iiPiS_fffffffiif,"ax",@progbits
	.align	128
        .global         _Z16generateProtGridPfS_S_iiPiS_fffffffiif
        .type           _Z16generateProtGridPfS_S_iiPiS_fffffffiif,@function
        .size           _Z16generateProtGridPfS_S_iiPiS_fffffffiif,(.L_x_89 - _Z16generateProtGridPfS_S_iiPiS_fffffffiif)
        .other          _Z16generateProtGridPfS_S_iiPiS_fffffffiif,@"STO_CUDA_ENTRY STV_DEFAULT"
_Z16generateProtGridPfS_S_iiPiS_fffffffiif:
.text._Z16generateProtGridPfS_S_iiPiS_fffffffiif:
[----:B------:R-:W-:Y:S08]  /*0000*/  LDC R1, c[0x0][0x37c] ;  /* 0x0000df00ff017b82 */ /* 0x000ff00000000800 */
[----:B------:R-:W0:Y:S01]  /*0010*/  LDC.64 R4, c[0x0][0x3a0] ;  /* 0x0000e800ff047b82 */ /* 0x000e220000000a00 */
[----:B------:R-:W0:Y:S02]  /*0020*/  LDCU.64 UR16, c[0x0][0x358] ;  /* 0x00006b00ff1077ac */ /* 0x000e240008000a00 */
[----:B0-----:R-:W2:Y:S04]  /*0030*/  LDG.E R0, desc[UR16][R4.64] ;  /* 0x0000001004007981 */ /* 0x001ea8000c1e1900 */
[----:B------:R-:W2:Y:S04]  /*0040*/  LDG.E R7, desc[UR16][R4.64+0x4] ;  /* 0x0000041004077981 */ /* 0x000ea8000c1e1900 */
[----:B------:R-:W3:Y:S01]  /*0050*/  LDG.E R10, desc[UR16][R4.64+0x8] ;  /* 0x00000810040a7981 */ /* 0x000ee2000c1e1900 */
[----:B------:R-:W0:Y:S01]  /*0060*/  S2UR UR4, SR_CTAID.X ;  /* 0x00000000000479c3 */ /* 0x000e220000002500 */
[----:B------:R-:W0:Y:S07]  /*0070*/  S2R R9, SR_TID.X ;  /* 0x0000000000097919 */ /* 0x000e2e0000002100 */
[----:B------:R-:W0:Y:S02]  /*0080*/  LDC R2, c[0x0][0x360] ;  /* 0x0000d800ff027b82 */ /* 0x000e240000000800 */
[----:B0-----:R-:W-:-:S02]  /*0090*/  IMAD R2, R2, UR4, R9 ;  /* 0x0000000402027c24 */ /* 0x001fc4000f8e0209 */
[----:B--2---:R-:W-:-:S04]  /*00a0*/  IMAD R3, R0, R7, RZ ;  /* 0x0000000700037224 */ /* 0x004fc800078e02ff */
[----:B---3--:R-:W-:-:S05]  /*00b0*/  IMAD R3, R3, R10, RZ ;  /* 0x0000000a03037224 */ /* 0x008fca00078e02ff */
[----:B------:R-:W-:-:S13]  /*00c0*/  ISETP.GE.AND P0, PT, R2, R3, PT ;  /* 0x000000030200720c */ /* 0x000fda0003f06270 */
[----:B------:R-:W-:Y:S05]  /*00d0*/  @P0 EXIT ;  /* 0x000000000000094d */ /* 0x000fea0003800000 */
[----:B------:R-:W0:Y:S01]  /*00e0*/  LDC.64 R8, c[0x0][0x3a8] ;  /* 0x0000ea00ff087b82 */ /* 0x000e220000000a00 */
[----:B------:R-:W-:Y:S01]  /*00f0*/  IMAD R7, R7, R10, RZ ;  /* 0x0000000a07077224 */ /* 0x000fe200078e02ff */
[----:B------:R-:W1:Y:S01]  /*0100*/  LDCU UR4, c[0x0][0x3bc] ;  /* 0x00007780ff0477ac */ /* 0x000e620008000800 */
[----:B0-----:R-:W1:Y:S04]  /*0110*/  LDG.E R4, desc[UR16][R8.64] ;  /* 0x0000001008047981 */ /* 0x001e68000c1e1900 */
[----:B------:R-:W2:Y:S04]  /*0120*/  LDG.E R5, desc[UR16][R8.64+0x4] ;  /* 0x0000041008057981 */ /* 0x000ea8000c1e1900 */
[----:B------:R0:W3:Y:S01]  /*0130*/  LDG.E R6, desc[UR16][R8.64+0x8] ;  /* 0x0000081008067981 */ /* 0x0000e2000c1e1900 */
[----:B------:R-:W-:-:S04]  /*0140*/  IABS R13, R7 ;  /* 0x00000007000d7213 */ /* 0x000fc80000000000 */
[----:B------:R-:W4:Y:S01]  /*0150*/  I2F.RP R12, R13 ;  /* 0x0000000d000c7306 */ /* 0x000f220000209400 */
[----:B0-----:R-:W-:Y:S02]  /*0160*/  IABS R8, R2 ;  /* 0x0000000200087213 */ /* 0x001fe40000000000 */
[----:B------:R-:W-:-:S04]  /*0170*/  IABS R9, R7 ;  /* 0x0000000700097213 */ /* 0x000fc80000000000 */
[----:B------:R-:W-:Y:S01]  /*0180*/  IADD3 R9, PT, PT, RZ, -R9, RZ ;  /* 0x80000009ff097210 */ /* 0x000fe20007ffe0ff */
[----:B----4-:R-:W0:Y:S02]  /*0190*/  MUFU.RCP R12, R12 ;  /* 0x0000000c000c7308 */ /* 0x010e240000001000 */
[----:B0-----:R-:W-:Y:S02]  /*01a0*/  IADD3 R10, PT, PT, R12, 0xffffffe, RZ ;  /* 0x0ffffffe0c0a7810 */ /* 0x001fe40007ffe0ff */
[----:B------:R-:W-:-:S04]  /*01b0*/  IABS R12, R0 ;  /* 0x00000000000c7213 */ /* 0x000fc80000000000 */
[----:B------:R0:W4:Y:S02]  /*01c0*/  F2I.FTZ.U32.TRUNC.NTZ R11, R10 ;  /* 0x0000000a000b7305 */ /* 0x000124000021f000 */
[----:B0-----:R-:W-:Y:S01]  /*01d0*/  IMAD.MOV.U32 R10, RZ, RZ, RZ ;  /* 0x000000ffff0a7224 */ /* 0x001fe200078e00ff */
[----:B----4-:R-:W-:-:S05]  /*01e0*/  IADD3 R14, PT, PT, RZ, -R11, RZ ;  /* 0x8000000bff0e7210 */ /* 0x010fca0007ffe0ff */
[----:B------:R-:W-:Y:S01]  /*01f0*/  IMAD R15, R14, R13, RZ ;  /* 0x0000000d0e0f7224 */ /* 0x000fe200078e02ff */
[----:B------:R-:W-:-:S03]  /*0200*/  IABS R14, R0 ;  /* 0x00000000000e7213 */ /* 0x000fc60000000000 */
[----:B------:R-:W-:Y:S02]  /*0210*/  IMAD.HI.U32 R11, R11, R15, R10 ;  /* 0x0000000f0b0b7227 */ /* 0x000fe400078e000a */
[----:B------:R-:W0:Y:S04]  /*0220*/  I2F.RP R10, R12 ;  /* 0x0000000c000a7306 */ /* 0x000e280000209400 */
[----:B------:R-:W-:-:S04]  /*0230*/  IMAD.HI.U32 R11, R11, R8, RZ ;  /* 0x000000080b0b7227 */ /* 0x000fc800078e00ff */
[----:B------:R-:W-:-:S05]  /*0240*/  IMAD R8, R11, R9, R8 ;  /* 0x000000090b087224 */ /* 0x000fca00078e0208 */
[----:B------:R-:W-:Y:S01]  /*0250*/  ISETP.GT.U32.AND P1, PT, R13, R8, PT ;  /* 0x000000080d00720c */ /* 0x000fe20003f24070 */
[----:B0-----:R-:W0:-:S12]  /*0260*/  MUFU.RCP R10, R10 ;  /* 0x0000000a000a7308 */ /* 0x001e180000001000 */
[-C--:B------:R-:W-:Y:S02]  /*0270*/  @!P1 IADD3 R8, PT, PT, R8, -R13.reuse, RZ ;  /* 0x8000000d08089210 */ /* 0x080fe40007ffe0ff */
[----:B------:R-:W-:Y:S02]  /*0280*/  @!P1 IADD3 R11, PT, PT, R11, 0x1, RZ ;  /* 0x000000010b0b9810 */ /* 0x000fe40007ffe0ff */
[----:B------:R-:W-:Y:S02]  /*0290*/  ISETP.GE.U32.AND P0, PT, R8, R13, PT ;  /* 0x0000000d0800720c */ /* 0x000fe40003f06070 */
[----:B------:R-:W-:Y:S02]  /*02a0*/  LOP3.LUT R8, R2, R7, RZ, 0x3c, !PT ;  /* 0x0000000702087212 */ /* 0x000fe400078e3cff */
[----:B------:R-:W-:Y:S02]  /*02b0*/  ISETP.NE.AND P1, PT, R7, RZ, PT ;  /* 0x000000ff0700720c */ /* 0x000fe40003f25270 */
[----:B------:R-:W-:Y:S01]  /*02c0*/  ISETP.GE.AND P2, PT, R8, RZ, PT ;  /* 0x000000ff0800720c */ /* 0x000fe20003f46270 */
[----:B0-----:R-:W-:-:S04]  /*02d0*/  VIADD R8, R10, 0xffffffe ;  /* 0x0ffffffe0a087836 */ /* 0x001fc80000000000 */
[----:B------:R0:W4:Y:S02]  /*02e0*/  F2I.FTZ.U32.TRUNC.NTZ R9, R8 ;  /* 0x0000000800097305 */ /* 0x000124000021f000 */
[----:B------:R-:W-:-:S06]  /*02f0*/  @P0 IADD3 R11, PT, PT, R11, 0x1, RZ ;  /* 0x000000010b0b0810 */ /* 0x000fcc0007ffe0ff */
[----:B------:R-:W-:Y:S01]  /*0300*/  @!P2 IMAD.MOV R11, RZ, RZ, -R11 ;  /* 0x000000ffff0ba224 */ /* 0x000fe200078e0a0b */
[----:B------:R-:W-:Y:S01]  /*0310*/  @!P1 LOP3.LUT R11, RZ, R7, RZ, 0x33, !PT ;  /* 0x00000007ff0b9212 */ /* 0x000fe200078e33ff */
[----:B0-----:R-:W-:-:S03]  /*0320*/  IMAD.MOV.U32 R8, RZ, RZ, RZ ;  /* 0x000000ffff087224 */ /* 0x001fc600078e00ff */
[----:B------:R-:W-:Y:S02]  /*0330*/  IADD3 R10, PT, PT, -R11, RZ, RZ ;  /* 0x000000ff0b0a7210 */ /* 0x000fe40007ffe1ff */
[----:B----4-:R-:W-:-:S03]  /*0340*/  IADD3 R15, PT, PT, RZ, -R9, RZ ;  /* 0x80000009ff0f7210 */ /* 0x010fc60007ffe0ff */
[----:B------:R-:W-:Y:S02]  /*0350*/  IMAD R13, R7, R10, R2 ;  /* 0x0000000a070d7224 */ /* 0x000fe400078e0202 */
[----:B------:R-:W-:-:S03]  /*0360*/  IMAD R7, R15, R12, RZ ;  /* 0x0000000c0f077224 */ /* 0x000fc600078e02ff */
[----:B------:R-:W-:Y:S01]  /*0370*/  IABS R10, R13 ;  /* 0x0000000d000a7213 */ /* 0x000fe20000000000 */
[----:B------:R-:W-:Y:S01]  /*0380*/  IMAD.HI.U32 R8, R9, R7, R8 ;  /* 0x0000000709087227 */ /* 0x000fe200078e0008 */
[----:B------:R-:W-:Y:S02]  /*0390*/  IADD3 R9, PT, PT, RZ, -R14, RZ ;  /* 0x8000000eff097210 */ /* 0x000fe40007ffe0ff */
[----:B------:R-:W-:-:S05]  /*03a0*/  MOV R7, R10 ;  /* 0x0000000a00077202 */ /* 0x000fca0000000f00 */
[----:B------:R-:W-:-:S04]  /*03b0*/  IMAD.HI.U32 R8, R8, R7, RZ ;  /* 0x0000000708087227 */ /* 0x000fc800078e00ff */
[----:B------:R-:W-:Y:S02]  /*03c0*/  IMAD R7, R8, R9, R7 ;  /* 0x0000000908077224 */ /* 0x000fe400078e0207 */
[----:B------:R-:W0:Y:S03]  /*03d0*/  LDC R9, c[0x0][0x39c] ;  /* 0x0000e700ff097b82 */ /* 0x000e260000000800 */
[----:B------:R-:W-:-:S13]  /*03e0*/  ISETP.GT.U32.AND P1, PT, R12, R7, PT ;  /* 0x000000070c00720c */ /* 0x000fda0003f24070 */
[----:B------:R-:W-:Y:S01]  /*03f0*/  @!P1 IMAD.IADD R7, R7, 0x1, -R12 ;  /* 0x0000000107079824 */ /* 0x000fe200078e0a0c */
[----:B------:R-:W-:Y:S02]  /*0400*/  @!P1 IADD3 R8, PT, PT, R8, 0x1, RZ ;  /* 0x0000000108089810 */ /* 0x000fe40007ffe0ff */
[----:B------:R-:W-:Y:S02]  /*0410*/  ISETP.NE.AND P1, PT, R0, RZ, PT ;  /* 0x000000ff0000720c */ /* 0x000fe40003f25270 */
[----:B------:R-:W-:Y:S02]  /*0420*/  ISETP.GE.U32.AND P0, PT, R7, R12, PT ;  /* 0x0000000c0700720c */ /* 0x000fe40003f06070 */
[----:B------:R-:W-:-:S04]  /*0430*/  LOP3.LUT R7, R13, R0, RZ, 0x3c, !PT ;  /* 0x000000000d077212 */ /* 0x000fc800078e3cff */
[----:B------:R-:W-:-:S07]  /*0440*/  ISETP.GE.AND P2, PT, R7, RZ, PT ;  /* 0x000000ff0700720c */ /* 0x000fce0003f46270 */
[----:B------:R-:W-:Y:S02]  /*0450*/  @P0 IADD3 R8, PT, PT, R8, 0x1, RZ ;  /* 0x0000000108080810 */ /* 0x000fe40007ffe0ff */
[----:B0-----:R-:W-:-:S04]  /*0460*/  ISETP.GE.AND P0, PT, R9, 0x1, PT ;  /* 0x000000010900780c */ /* 0x001fc80003f06270 */
[----:B------:R-:W-:Y:S01]  /*0470*/  @!P2 IMAD.MOV R8, RZ, RZ, -R8 ;  /* 0x000000ffff08a224 */ /* 0x000fe200078e0a08 */
[----:B------:R-:W-:-:S04]  /*0480*/  @!P1 LOP3.LUT R8, RZ, R0, RZ, 0x33, !PT ;  /* 0x00000000ff089212 */ /* 0x000fc800078e33ff */
[----:B------:R-:W-:Y:S02]  /*0490*/  IADD3 R7, PT, PT, -R8, RZ, RZ ;  /* 0x000000ff08077210 */ /* 0x000fe40007ffe1ff */
[----:B------:R-:W-:-:S03]  /*04a0*/  I2FP.F32.S32 R8, R8 ;  /* 0x0000000800087245 */ /* 0x000fc60000201400 */
[----:B------:R-:W-:Y:S01]  /*04b0*/  IMAD R0, R0, R7, R13 ;  /* 0x0000000700007224 */ /* 0x000fe200078e020d */
[----:B------:R-:W-:-:S04]  /*04c0*/  I2FP.F32.S32 R7, R11 ;  /* 0x0000000b00077245 */ /* 0x000fc80000201400 */
[----:B------:R-:W-:Y:S01]  /*04d0*/  I2FP.F32.S32 R9, R0 ;  /* 0x0000000000097245 */ /* 0x000fe20000201400 */
[----:B-1----:R-:W-:Y:S01]  /*04e0*/  FFMA R4, R7, UR4, R4 ;  /* 0x0000000407047c23 */ /* 0x002fe20008000004 */
[----:B--2---:R-:W-:-:S03]  /*04f0*/  FFMA R5, R8, UR4, R5 ;  /* 0x0000000408057c23 */ /* 0x004fc60008000005 */
[----:B---3--:R-:W-:Y:S01]  /*0500*/  FFMA R6, R9, UR4, R6 ;  /* 0x0000000409067c23 */ /* 0x008fe20008000006 */
[----:B------:R-:W-:Y:S06]  /*0510*/  @!P0 EXIT ;  /* 0x000000000000894d */ /* 0x000fec0003800000 */
[----:B------:R-:W0:Y:S01]  /*0520*/  LDCU.128 UR20, c[0x0][0x3c0] ;  /* 0x00007800ff1477ac */ /* 0x000e220008000c00 */
[----:B------:R-:W1:Y:S01]  /*0530*/  LDC.64 R20, c[0x0][0x390] ;  /* 0x0000e400ff147b82 */ /* 0x000e620000000a00 */
[----:B------:R-:W2:Y:S01]  /*0540*/  LDCU UR4, c[0x0][0x398] ;  /* 0x00007300ff0477ac */ /* 0x000ea20008000800 */
[----:B0-----:R-:W0:Y:S01]  /*0550*/  F2F.F64.F32 R14, UR20 ;  /* 0x00000014000e7d10 */ /* 0x001e220008201800 */
[----:B------:R-:W-:Y:S01]  /*0560*/  I2FP.F32.S32 R7, UR23 ;  /* 0x0000001700077c45 */ /* 0x000fe20008201400 */
[----:B--2---:R-:W-:Y:S02]  /*0570*/  UIADD3 UR6, UPT, UPT, UR4, -0x3, URZ ;  /* 0xfffffffd04067890 */ /* 0x004fe4000fffe0ff */
[----:B------:R-:W-:-:S04]  /*0580*/  UIADD3 UR5, UPT, UPT, UR4, -0x1, URZ ;  /* 0xffffffff04057890 */ /* 0x000fc8000fffe0ff */
[----:B------:R-:W2:Y:S01]  /*0590*/  F2F.F64.F32 R8, |UR22| ;  /* 0x4000001600087d10 */ /* 0x000ea20008201800 */
[----:B------:R-:W-:Y:S01]  /*05a0*/  UIADD3 UR8, UPT, UPT, -UR4, URZ, URZ ;  /* 0x000000ff04087290 */ /* 0x000fe2000fffe1ff */
[----:B------:R-:W-:Y:S02]  /*05b0*/  IMAD R17, R3, UR6, R2 ;  /* 0x0000000603117c24 */ /* 0x000fe4000f8e0202 */
[----:B------:R-:W-:Y:S02]  /*05c0*/  UMOV UR4, URZ ;  /* 0x000000ff00047c82 */ /* 0x000fe40008000000 */
[----:B-1----:R-:W-:Y:S01]  /*05d0*/  IMAD.WIDE R16, R17, 0x4, R20 ;  /* 0x0000000411107825 */ /* 0x002fe200078e0214 */
[----:B0-----:R-:W-:Y:S01]  /*05e0*/  R2UR UR14, R14 ;  /* 0x000000000e0e72ca */ /* 0x001fe200000e0000 */
[----:B------:R-:W0:Y:S01]  /*05f0*/  F2F.F64.F32 R10, |UR21| ;  /* 0x40000015000a7d10 */ /* 0x000e220008201800 */
[----:B------:R-:W-:Y:S01]  /*0600*/  R2UR UR15, R15 ;  /* 0x000000000f0f72ca */ /* 0x000fe200000e0000 */
[----:B------:R-:W-:Y:S01]  /*0610*/  IMAD.WIDE R22, R3, 0x4, R16 ;  /* 0x0000000403167825 */ /* 0x000fe200078e0210 */
[----:B--2---:R-:W-:-:S05]  /*0620*/  R2UR UR10, R8 ;  /* 0x00000000080a72ca */ /* 0x004fca00000e0000 */
[----:B------:R-:W1:Y:S01]  /*0630*/  F2F.F64.F32 R18, |UR20| ;  /* 0x4000001400127d10 */ /* 0x000e620008201800 */
[----:B------:R-:W-:Y:S01]  /*0640*/  R2UR UR11, R9 ;  /* 0x00000000090b72ca */ /* 0x000fe200000e0000 */
[----:B------:R-:W-:-:S04]  /*0650*/  IMAD R9, R3, UR5, R2 ;  /* 0x0000000503097c24 */ /* 0x000fc8000f8e0202 */
[----:B------:R-:W-:Y:S01]  /*0660*/  IMAD.WIDE R20, R9, 0x4, R20 ;  /* 0x0000000409147825 */ /* 0x000fe200078e0214 */
[----:B0-----:R-:W-:Y:S01]  /*0670*/  R2UR UR12, R10 ;  /* 0x000000000a0c72ca */ /* 0x001fe200000e0000 */
[----:B------:R-:W0:Y:S01]  /*0680*/  F2F.F64.F32 R12, UR22 ;  /* 0x00000016000c7d10 */ /* 0x000e220008201800 */
[----:B------:R-:W-:Y:S01]  /*0690*/  R2UR UR13, R11 ;  /* 0x000000000b0d72ca */ /* 0x000fe200000e0000 */
[----:B-1----:R-:W-:-:S06]  /*06a0*/  DMUL R18, R18, 0.5 ;  /* 0x3fe0000012127828 */ /* 0x002fcc0000000000 */
[----:B------:R-:W1:Y:S08]  /*06b0*/  F2F.F64.F32 R14, UR21 ;  /* 0x00000015000e7d10 */ /* 0x000e700008201800 */
.L_x_68:
[----:B--2---:R-:W2:Y:S01]  /*06c0*/  LDCU.64 UR6, c[0x0][0x388] ;  /* 0x00007100ff0677ac */ /* 0x004ea20008000a00 */
[----:B------:R-:W-:-:S04]  /*06d0*/  USHF.L.U32 UR5, UR4, 0x3, URZ ;  /* 0x0000000304057899 */ /* 0x000fc800080006ff */
[----:B--2---:R-:W-:-:S06]  /*06e0*/  UIMAD.WIDE.U32 UR6, UR5, 0x4, UR6 ;  /* 0x00000004050678a5 */ /* 0x004fcc000f8e0006 */
[----:B0-----:R-:W-:Y:S01]  /*06f0*/  MOV R26, UR6 ;  /* 0x00000006001a7c02 */ /* 0x001fe20008000f00 */
[----:B------:R-:W-:-:S05]  /*0700*/  IMAD.U32 R27, RZ, RZ, UR7 ;  /* 0x00000007ff1b7e24 */ /* 0x000fca000f8e00ff */
[----:B------:R-:W2:Y:S04]  /*0710*/  LDG.E R0, desc[UR16][R26.64+0x4] ;  /* 0x000004101a007981 */ /* 0x000ea8000c1e1900 */
[----:B------:R-:W3:Y:S04]  /*0720*/  LDG.E R9, desc[UR16][R26.64] ;  /* 0x000000101a097981 */ /* 0x000ee8000c1e1900 */
[----:B------:R-:W4:Y:S04]  /*0730*/  LDG.E R11, desc[UR16][R26.64+0x8] ;  /* 0x000008101a0b7981 */ /* 0x000f28000c1e1900 */
[----:B------:R-:W4:Y:S04]  /*0740*/  LDG.E R25, desc[UR16][R26.64+0x18] ;  /* 0x000018101a197981 */ /* 0x000f28000c1e1900 */
[----:B------:R-:W4:Y:S04]  /*0750*/  LDG.E R24, desc[UR16][R26.64+0x1c] ;  /* 0x00001c101a187981 */ /* 0x000f28000c1e1900 */
[----:B------:R0:W5:Y:S04]  /*0760*/  LDG.E R10, desc[UR16][R26.64+0xc] ;  /* 0x00000c101a0a7981 */ /* 0x000168000c1e1900 */
[----:B------:R0:W5:Y:S04]  /*0770*/  LDG.E R8, desc[UR16][R26.64+0x10] ;  /* 0x000010101a087981 */ /* 0x000168000c1e1900 */
[----:B------:R0:W5:Y:S01]  /*0780*/  LDG.E R32, desc[UR16][R26.64+0x14] ;  /* 0x000014101a207981 */ /* 0x000162000c1e1900 */
[----:B------:R-:W-:Y:S01]  /*0790*/  BSSY.RECONVERGENT B0, `(.L_x_0) ;  /* 0x0000016000007945 */ /* 0x000fe20003800200 */
[----:B--2---:R-:W-:Y:S01]  /*07a0*/  FADD R0, -R5, R0 ;  /* 0x0000000005007221 */ /* 0x004fe20000000100 */
[----:B---3--:R-:W-:-:S03]  /*07b0*/  FADD R9, -R4, R9 ;  /* 0x0000000904097221 */ /* 0x008fc60000000100 */
[----:B------:R-:W-:-:S04]  /*07c0*/  FMUL R0, R0, R0 ;  /* 0x0000000000007220 */ /* 0x000fc80000400000 */
[----:B------:R-:W-:Y:S01]  /*07d0*/  FFMA R0, R9, R9, R0 ;  /* 0x0000000909007223 */ /* 0x000fe20000000000 */
[----:B----4-:R-:W-:Y:S02]  /*07e0*/  FADD R9, -R6, R11 ;  /* 0x0000000b06097221 */ /* 0x010fe40000000100 */
[----:B------:R2:W3:Y:S02]  /*07f0*/  F2I.TRUNC.NTZ R11, R25 ;  /* 0x00000019000b7305 */ /* 0x0004e4000020f100 */
[----:B------:R-:W-:-:S05]  /*0800*/  FFMA R28, R9, R9, R0 ;  /* 0x00000009091c7223 */ /* 0x000fca0000000000 */
[----:B------:R-:W-:Y:S01]  /*0810*/  IADD3 R0, PT, PT, R28, -0xd000000, RZ ;  /* 0xf30000001c007810 */ /* 0x000fe20007ffe0ff */
[----:B------:R2:W4:Y:S03]  /*0820*/  MUFU.RSQ R29, R28 ;  /* 0x0000001c001d7308 */ /* 0x0005260000001400 */
[----:B------:R-:W-:-:S05]  /*0830*/  ISETP.GT.U32.AND P0, PT, R0, 0x727fffff, PT ;  /* 0x727fffff0000780c */ /* 0x000fca0003f04070 */
[----:B------:R-:W0:Y:S08]  /*0840*/  F2I.TRUNC.NTZ R24, R24 ;  /* 0x0000001800187305 */ /* 0x000e30000020f100 */
[----:B--23--:R-:W-:Y:S05]  /*0850*/  @!P0 BRA `(.L_x_1) ;  /* 0x0000000000148947 */ /* 0x00cfea0003800000 */
[----:B------:R-:W-:Y:S02]  /*0860*/  MOV R0, R28 ;  /* 0x0000001c00007202 */ /* 0x000fe40000000f00 */
[----:B------:R-:W-:-:S07]  /*0870*/  MOV R31, 0x890 ;  /* 0x00000890001f7802 */ /* 0x000fce0000000f00 */
[----:B01--45:R-:W-:Y:S05]  /*0880*/  CALL.REL.NOINC `($__internal_1_$__cuda_sm20_sqrt_rn_f32_slowpath) ;  /* 0x0000003c00647944 */ /* 0x033fea0003c00000 */
[----:B------:R-:W-:Y:S01]  /*0890*/  IMAD.MOV.U32 R9, RZ, RZ, R0 ;  /* 0x000000ffff097224 */ /* 0x000fe200078e0000 */
[----:B------:R-:W-:Y:S06]  /*08a0*/  BRA `(.L_x_2) ;  /* 0x0000000000107947 */ /* 0x000fec0003800000 */
.L_x_1:
[----:B----4-:R-:W-:Y:S01]  /*08b0*/  FMUL.FTZ R9, R28, R29 ;  /* 0x0000001d1c097220 */ /* 0x010fe20000410000 */
[----:B------:R-:W-:-:S03]  /*08c0*/  FMUL.FTZ R25, R29, 0.5 ;  /* 0x3f0000001d197820 */ /* 0x000fc60000410000 */
[----:B------:R-:W-:-:S04]  /*08d0*/  FFMA R0, -R9, R9, R28 ;  /* 0x0000000909007223 */ /* 0x000fc8000000011c */
[----:B------:R-:W-:-:S07]  /*08e0*/  FFMA R9, R0, R25, R9 ;  /* 0x0000001900097223 */ /* 0x000fce0000000009 */
.L_x_2:
[----:B------:R-:W-:Y:S05]  /*08f0*/  BSYNC.RECONVERGENT B0 ;  /* 0x0000000000007941 */ /* 0x000fea0003800200 */
.L_x_0:
[----:B0-----:R-:W0:Y:S01]  /*0900*/  LDC R27, c[0x0][0x3d4] ;  /* 0x0000f500ff1b7b82 */ /* 0x001e220000000800 */
[----:B-----5:R-:W-:Y:S01]  /*0910*/  FMUL R26, R7, R32 ;  /* 0x00000020071a7220 */ /* 0x020fe20000400000 */
[----:B0-----:R-:W0:Y:S08]  /*0920*/  MUFU.RCP R0, R27 ;  /* 0x0000001b00007308 */ /* 0x001e300000001000 */
[----:B------:R-:W2:Y:S01]  /*0930*/  FCHK P0, R26, R27 ;  /* 0x0000001b1a007302 */ /* 0x000ea20000000000 */
[----:B0-----:R-:W-:-:S04]  /*0940*/  FFMA R25, R0, -R27, 1 ;  /* 0x3f80000000197423 */ /* 0x001fc8000000081b */
[----:B------:R-:W-:-:S04]  /*0950*/  FFMA R25, R0, R25, R0 ;  /* 0x0000001900197223 */ /* 0x000fc80000000000 */
[----:B------:R-:W-:-:S04]  /*0960*/  FFMA R36, R26, R25, RZ ;  /* 0x000000191a247223 */ /* 0x000fc800000000ff */
[----:B------:R-:W-:-:S04]  /*0970*/  FFMA R0, R36, -R27, R26 ;  /* 0x8000001b24007223 */ /* 0x000fc8000000001a */
[----:B------:R-:W-:Y:S01]  /*0980*/  FFMA R36, R25, R0, R36 ;  /* 0x0000000019247223 */ /* 0x000fe20000000024 */
[----:B--2---:R-:W-:Y:S06]  /*0990*/  @!P0 BRA `(.L_x_3) ;  /* 0x0000000000148947 */ /* 0x004fec0003800000 */
[----:B------:R-:W0:Y:S01]  /*09a0*/  LDCU UR5, c[0x0][0x3d4] ;  /* 0x00007a80ff0577ac */ /* 0x000e220008000800 */
[----:B------:R-:W-:Y:S02]  /*09b0*/  MOV R30, 0x9e0 ;  /* 0x000009e0001e7802 */ /* 0x000fe40000000f00 */
[----:B0-----:R-:W-:-:S07]  /*09c0*/  MOV R27, UR5 ;  /* 0x00000005001b7c02 */ /* 0x001fce0008000f00 */
[----:B-1----:R-:W-:Y:S05]  /*09d0*/  CALL.REL.NOINC `($__internal_2_$__cuda_sm3x_div_rn_noftz_f32_slowpath) ;  /* 0x0000003c006c7944 */ /* 0x002fea0003c00000 */
[----:B------:R-:W-:-:S07]  /*09e0*/  MOV R36, R28 ;  /* 0x0000001c00247202 */ /* 0x000fce0000000f00 */
.L_x_3:
[----:B------:R-:W0:Y:S02]  /*09f0*/  LDCU UR5, c[0x0][0x3d0] ;  /* 0x00007a00ff0577ac */ /* 0x000e240008000800 */
[----:B0-----:R-:W-:-:S09]  /*0a00*/  UISETP.NE.AND UP0, UPT, UR5, 0x1, UPT ;  /* 0x000000010500788c */ /* 0x001fd2000bf05270 */
[----:B------:R-:W-:Y:S05]  /*0a10*/  BRA.U !UP0, `(.L_x_4) ;  /* 0x0000000908807547 */ /* 0x000fea000b800000 */
[----:B------:R-:W-:-:S09]  /*0a20*/  UISETP.NE.AND UP0, UPT, UR5, URZ, UPT ;  /* 0x000000ff0500728c */ /* 0x000fd2000bf05270 */
[----:B------:R-:W-:Y:S05]  /*0a30*/  BRA.U UP0, `(.L_x_5) ;  /* 0x0000001500447547 */ /* 0x000fea000b800000 */
[----:B------:R-:W-:Y:S01]  /*0a40*/  FSETP.GT.AND P0, PT, R32, RZ, PT ;  /* 0x000000ff2000720b */ /* 0x000fe20003f04000 */
[----:B------:R-:W-:-:S12]  /*0a50*/  BSSY.RECONVERGENT B2, `(.L_x_6) ;  /* 0x000009b000027945 */ /* 0x000fd80003800200 */
[----:B------:R-:W-:Y:S05]  /*0a60*/  @!P0 BRA `(.L_x_7) ;  /* 0x0000000400308947 */ /* 0x000fea0003800000 */
[----:B------:R-:W0:Y:S01]  /*0a70*/  MUFU.RCP64H R27, UR13 ;  /* 0x0000000d001b7d08 */ /* 0x000e220008001800 */
[----:B------:R-:W-:Y:S02]  /*0a80*/  HFMA2 R26, -RZ, RZ, 0, 5.9604644775390625e-08 ;  /* 0x00000001ff1a7431 */ /* 0x000fe400000001ff */
[----:B------:R-:W-:Y:S01]  /*0a90*/  IMAD.U32 R28, RZ, RZ, UR12 ;  /* 0x0000000cff1c7e24 */ /* 0x000fe2000f8e00ff */
[----:B------:R-:W-:Y:S01]  /*0aa0*/  MOV R29, UR13 ;  /* 0x0000000d001d7c02 */ /* 0x000fe20008000f00 */
[----:B------:R-:W-:Y:S05]  /*0ab0*/  BSSY.RECONVERGENT B0, `(.L_x_8) ;  /* 0x000001b000007945 */ /* 0x000fea0003800200 */
[----:B0-----:R-:W-:-:S08]  /*0ac0*/  DFMA R28, R26, -R28, 1 ;  /* 0x3ff000001a1c742b */ /* 0x001fd0000000081c */
[----:B------:R-:W-:Y:S02]  /*0ad0*/  DFMA R30, R28, R28, R28 ;  /* 0x0000001c1c1e722b */ /* 0x000fe4000000001c */
[----:B------:R-:W0:Y:S06]  /*0ae0*/  F2F.F64.F32 R28, R36 ;  /* 0x00000024001c7310 */ /* 0x000e2c0000201800 */
[----:B------:R-:W-:Y:S01]  /*0af0*/  DFMA R26, R26, R30, R26 ;  /* 0x0000001e1a1a722b */ /* 0x000fe2000000001a */
[----:B------:R-:W-:Y:S01]  /*0b00*/  IMAD.U32 R30, RZ, RZ, UR12 ;  /* 0x0000000cff1e7e24 */ /* 0x000fe2000f8e00ff */
[----:B------:R-:W-:-:S06]  /*0b10*/  MOV R31, UR13 ;  /* 0x0000000d001f7c02 */ /* 0x000fcc0008000f00 */
[----:B------:R-:W-:Y:S02]  /*0b20*/  DFMA R30, R26, -R30, 1 ;  /* 0x3ff000001a1e742b */ /* 0x000fe4000000081e */
[----:B0-----:R-:W-:-:S06]  /*0b30*/  DADD R28, R28, R28 ;  /* 0x000000001c1c7229 */ /* 0x001fcc000000001c */
[----:B------:R-:W-:-:S04]  /*0b40*/  DFMA R26, R26, R30, R26 ;  /* 0x0000001e1a1a722b */ /* 0x000fc8000000001a */
[----:B------:R-:W-:-:S04]  /*0b50*/  FSETP.GEU.AND P1, PT, |R29|, 6.5827683646048100446e-37, PT ;  /* 0x036000001d00780b */ /* 0x000fc80003f2e200 */
[----:B------:R-:W-:-:S08]  /*0b60*/  DMUL R30, R28, R26 ;  /* 0x0000001a1c1e7228 */ /* 0x000fd00000000000 */
[----:B------:R-:W-:-:S08]  /*0b70*/  DFMA R32, R30, -UR12, R28 ;  /* 0x8000000c1e207c2b */ /* 0x000fd0000800001c */
[----:B------:R-:W-:-:S10]  /*0b80*/  DFMA R26, R26, R32, R30 ;  /* 0x000000201a1a722b */ /* 0x000fd4000000001e */
[----:B------:R-:W-:-:S05]  /*0b90*/  FFMA R0, RZ, UR13, R27 ;  /* 0x0000000dff007c23 */ /* 0x000fca000800001b */
[----:B------:R-:W-:-:S13]  /*0ba0*/  FSETP.GT.AND P0, PT, |R0|, 1.469367938527859385e-39, PT ;  /* 0x001000000000780b */ /* 0x000fda0003f04200 */
[----:B------:R-:W-:Y:S05]  /*0bb0*/  @P0 BRA P1, `(.L_x_9) ;  /* 0x0000000000280947 */ /* 0x000fea0000800000 */
[----:B------:R-:W-:Y:S01]  /*0bc0*/  MOV R27, UR13 ;  /* 0x0000000d001b7c02 */ /* 0x000fe20008000f00 */
[----:B------:R-:W-:Y:S01]  /*0bd0*/  IMAD.U32 R31, RZ, RZ, UR13 ;  /* 0x0000000dff1f7e24 */ /* 0x000fe2000f8e00ff */
[----:B------:R-:W-:Y:S01]  /*0be0*/  MOV R26, UR12 ;  /* 0x0000000c001a7c02 */ /* 0x000fe20008000f00 */
[----:B------:R-:W-:Y:S01]  /*0bf0*/  IMAD.MOV.U32 R26, RZ, RZ, R28 ;  /* 0x000000ffff1a7224 */ /* 0x000fe200078e001c */
[----:B------:R-:W-:Y:S02]  /*0c00*/  MOV R30, UR12 ;  /* 0x0000000c001e7c02 */ /* 0x000fe40008000f00 */
[----:B------:R-:W-:Y:S02]  /*0c10*/  MOV R31, R27 ;  /* 0x0000001b001f7202 */ /* 0x000fe40000000f00 */
[----:B------:R-:W-:-:S07]  /*0c20*/  MOV R0, 0xc40 ;  /* 0x00000c4000007802 */ /* 0x000fce0000000f00 */
[----:B-1----:R-:W-:Y:S05]  /*0c30*/  CALL.REL.NOINC `($__internal_0_$__cuda_sm20_div_rn_f64_full) ;  /* 0x0000003400047944 */ /* 0x002fea0003c00000 */
[----:B------:R-:W-:Y:S01]  /*0c40*/  MOV R26, R44 ;  /* 0x0000002c001a7202 */ /* 0x000fe20000000f00 */
[----:B------:R-:W-:-:S07]  /*0c50*/  IMAD.MOV.U32 R27, RZ, RZ, R45 ;  /* 0x000000ffff1b7224 */ /* 0x000fce00078e002d */
.L_x_9:
[----:B------:R-:W-:Y:S05]  /*0c60*/  BSYNC.RECONVERGENT B0 ;  /* 0x0000000000007941 */ /* 0x000fea0003800200 */
.L_x_8:
[----:B------:R-:W0:Y:S02]  /*0c70*/  F2F.F32.F64 R26, R26 ;  /* 0x0000001a001a7310 */ /* 0x000e240000301000 */
[----:B0-----:R-:W-:-:S13]  /*0c80*/  FSETP.GT.AND P0, PT, R9, R26, PT ;  /* 0x0000001a0900720b */ /* 0x001fda0003f04000 */
[----:B------:R-:W-:Y:S05]  /*0c90*/  @!P0 BRA `(.L_x_10) ;  /* 0x00000000004c8947 */ /* 0x000fea0003800000 */
[----:B------:R-:W0:Y:S01]  /*0ca0*/  MUFU.RCP R0, R9 ;  /* 0x0000000900007308 */ /* 0x000e220000001000 */
[----:B------:R-:W-:Y:S07]  /*0cb0*/  BSSY.RECONVERGENT B3, `(.L_x_11) ;  /* 0x000000d000037945 */ /* 0x000fee0003800200 */
[----:B------:R-:W2:Y:S01]  /*0cc0*/  FCHK P0, R36, R9 ;  /* 0x0000000924007302 */ /* 0x000ea20000000000 */
[----:B0-----:R-:W-:-:S04]  /*0cd0*/  FFMA R25, R0, -R9, 1 ;  /* 0x3f80000000197423 */ /* 0x001fc80000000809 */
[----:B------:R-:W-:-:S04]  /*0ce0*/  FFMA R25, R0, R25, R0 ;  /* 0x0000001900197223 */ /* 0x000fc80000000000 */
[----:B------:R-:W-:-:S04]  /*0cf0*/  FFMA R27, R25, R36, RZ ;  /* 0x00000024191b7223 */ /* 0x000fc800000000ff */
[----:B------:R-:W-:-:S04]  /*0d00*/  FFMA R0, R27, -R9, R36 ;  /* 0x800000091b007223 */ /* 0x000fc80000000024 */
[----:B------:R-:W-:Y:S01]  /*0d10*/  FFMA R0, R25, R0, R27 ;  /* 0x0000000019007223 */ /* 0x000fe2000000001b */
[----:B--2---:R-:W-:Y:S06]  /*0d20*/  @!P0 BRA `(.L_x_12) ;  /* 0x0000000000148947 */ /* 0x004fec0003800000 */
[----:B------:R-:W-:Y:S02]  /*0d30*/  MOV R26, R36 ;  /* 0x00000024001a7202 */ /* 0x000fe40000000f00 */
[----:B------:R-:W-:Y:S02]  /*0d40*/  MOV R27, R9 ;  /* 0x00000009001b7202 */ /* 0x000fe40000000f00 */
[----:B------:R-:W-:-:S07]  /*0d50*/  MOV R30, 0xd70 ;  /* 0x00000d70001e7802 */ /* 0x000fce0000000f00 */
[----:B-1----:R-:W-:Y:S05]  /*0d60*/  CALL.REL.NOINC `($__internal_2_$__cuda_sm3x_div_rn_noftz_f32_slowpath) ;  /* 0x0000003800887944 */ /* 0x002fea0003c00000 */
[----:B------:R-:W-:-:S07]  /*0d70*/  IMAD.MOV.U32 R0, RZ, RZ, R28 ;  /* 0x000000ffff007224 */ /* 0x000fce00078e001c */
.L_x_12:
[----:B------:R-:W-:Y:S05]  /*0d80*/  BSYNC.RECONVERGENT B3 ;  /* 0x0000000000037941 */ /* 0x000fea0003800200 */
.L_x_11:
[----:B------:R-:W2:Y:S02]  /*0d90*/  LDG.E R25, desc[UR16][R20.64] ;  /* 0x0000001014197981 */ /* 0x000ea4000c1e1900 */
[----:B--2---:R-:W-:-:S05]  /*0da0*/  FADD R25, R25, R0 ;  /* 0x0000000019197221 */ /* 0x004fca0000000000 */
[----:B------:R3:W-:Y:S01]  /*0db0*/  STG.E desc[UR16][R20.64], R25 ;  /* 0x0000001914007986 */ /* 0x0007e2000c101910 */
[----:B------:R-:W-:Y:S05]  /*0dc0*/  BRA `(.L_x_13) ;  /* 0x00000004008c7947 */ /* 0x000fea0003800000 */
.L_x_10:
[----:B------:R-:W-:Y:S01]  /*0dd0*/  FMUL R29, R26, R26 ;  /* 0x0000001a1a1d7220 */ /* 0x000fe20000400000 */
[----:B------:R-:W-:Y:S03]  /*0de0*/  BSSY.RECONVERGENT B3, `(.L_x_14) ;  /* 0x000000e000037945 */ /* 0x000fe60003800200 */
[----:B------:R-:W0:Y:S08]  /*0df0*/  MUFU.RCP R25, R29 ;  /* 0x0000001d00197308 */ /* 0x000e300000001000 */
[----:B------:R-:W2:Y:S01]  /*0e00*/  FCHK P0, R36, R29 ;  /* 0x0000001d24007302 */ /* 0x000ea20000000000 */
[----:B0-----:R-:W-:-:S04]  /*0e10*/  FFMA R0, -R29, R25, 1 ;  /* 0x3f8000001d007423 */ /* 0x001fc80000000119 */
[----:B------:R-:W-:-:S04]  /*0e20*/  FFMA R25, R25, R0, R25 ;  /* 0x0000000019197223 */ /* 0x000fc80000000019 */
[----:B------:R-:W-:-:S04]  /*0e30*/  FFMA R0, R25, R36, RZ ;  /* 0x0000002419007223 */ /* 0x000fc800000000ff */
[----:B------:R-:W-:-:S04]  /*0e40*/  FFMA R27, -R29, R0, R36 ;  /* 0x000000001d1b7223 */ /* 0x000fc80000000124 */
[----:B------:R-:W-:Y:S01]  /*0e50*/  FFMA R0, R25, R27, R0 ;  /* 0x0000001b19007223 */ /* 0x000fe20000000000 */
[----:B--2---:R-:W-:Y:S06]  /*0e60*/  @!P0 BRA `(.L_x_15) ;  /* 0x0000000000148947 */ /* 0x004fec0003800000 */
[----:B------:R-:W-:Y:S02]  /*0e70*/  MOV R26, R36 ;  /* 0x00000024001a7202 */ /* 0x000fe40000000f00 */
[----:B------:R-:W-:Y:S02]  /*0e80*/  MOV R27, R29 ;  /* 0x0000001d001b7202 */ /* 0x000fe40000000f00 */
[----:B------:R-:W-:-:S07]  /*0e90*/  MOV R30, 0xeb0 ;  /* 0x00000eb0001e7802 */ /* 0x000fce0000000f00 */
[----:B-1----:R-:W-:Y:S05]  /*0ea0*/  CALL.REL.NOINC `($__internal_2_$__cuda_sm3x_div_rn_noftz_f32_slowpath) ;  /* 0x0000003800387944 */ /* 0x002fea0003c00000 */
[----:B------:R-:W-:-:S07]  /*0eb0*/  IMAD.MOV.U32 R0, RZ, RZ, R28 ;  /* 0x000000ffff007224 */ /* 0x000fce00078e001c */
.L_x_15:
[----:B------:R-:W-:Y:S05]  /*0ec0*/  BSYNC.RECONVERGENT B3 ;  /* 0x0000000000037941 */ /* 0x000fea0003800200 */
.L_x_14:
[----:B------:R-:W2:Y:S01]  /*0ed0*/  LDG.E R25, desc[UR16][R20.64] ;  /* 0x0000001014197981 */ /* 0x000ea2000c1e1900 */
[----:B------:R-:W0:Y:S02]  /*0ee0*/  LDCU UR5, c[0x0][0x3c4] ;  /* 0x00007880ff0577ac */ /* 0x000e240008000800 */
[----:B0-----:R-:W-:-:S04]  /*0ef0*/  FFMA R0, R0, -R9, UR5 ;  /* 0x0000000500007e23 */ /* 0x001fc80008000809 */
[----:B--2---:R-:W-:-:S05]  /*0f00*/  FADD R25, R0, R25 ;  /* 0x0000001900197221 */ /* 0x004fca0000000000 */
[----:B------:R4:W-:Y:S01]  /*0f10*/  STG.E desc[UR16][R20.64], R25 ;  /* 0x0000001914007986 */ /* 0x0009e2000c101910 */
[----:B------:R-:W-:Y:S05]  /*0f20*/  BRA `(.L_x_13) ;  /* 0x0000000400347947 */ /* 0x000fea0003800000 */
.L_x_7:
[----:B------:R-:W-:-:S13]  /*0f30*/  FSETP.GEU.AND P0, PT, R32, RZ, PT ;  /* 0x000000ff2000720b */ /* 0x000fda0003f0e000 */
[----:B------:R-:W-:Y:S05]  /*0f40*/  @P0 BRA `(.L_x_13) ;  /* 0x00000004002c0947 */ /* 0x000fea0003800000 */
[----:B------:R-:W0:Y:S01]  /*0f50*/  MUFU.RCP64H R27, UR11 ;  /* 0x0000000b001b7d08 */ /* 0x000e220008001800 */
[----:B------:R-:W-:Y:S01]  /*0f60*/  MOV R28, UR10 ;  /* 0x0000000a001c7c02 */ /* 0x000fe20008000f00 */
[----:B------:R-:W-:Y:S01]  /*0f70*/  IMAD.MOV.U32 R26, RZ, RZ, 0x1 ;  /* 0x00000001ff1a7424 */ /* 0x000fe200078e00ff */
[----:B------:R-:W-:Y:S01]  /*0f80*/  MOV R29, UR11 ;  /* 0x0000000b001d7c02 */ /* 0x000fe20008000f00 */
[----:B------:R-:W-:Y:S05]  /*0f90*/  BSSY.RECONVERGENT B0, `(.L_x_16) ;  /* 0x000001b000007945 */ /* 0x000fea0003800200 */
[----:B0-----:R-:W-:-:S08]  /*0fa0*/  DFMA R28, R26, -R28, 1 ;  /* 0x3ff000001a1c742b */ /* 0x001fd0000000081c */
[----:B------:R-:W-:Y:S02]  /*0fb0*/  DFMA R30, R28, R28, R28 ;  /* 0x0000001c1c1e722b */ /* 0x000fe4000000001c */
[----:B------:R-:W0:Y:S06]  /*0fc0*/  F2F.F64.F32 R28, R36 ;  /* 0x00000024001c7310 */ /* 0x000e2c0000201800 */
[----:B------:R-:W-:Y:S01]  /*0fd0*/  DFMA R26, R26, R30, R26 ;  /* 0x0000001e1a1a722b */ /* 0x000fe2000000001a */
[----:B------:R-:W-:Y:S02]  /*0fe0*/  MOV R30, UR10 ;  /* 0x0000000a001e7c02 */ /* 0x000fe40008000f00 */
[----:B------:R-:W-:Y:S01]  /*0ff0*/  MOV R31, UR11 ;  /* 0x0000000b001f7c02 */ /* 0x000fe20008000f00 */
[----:B0-----:R-:W-:-:S05]  /*1000*/  DMUL R28, R28, -2 ;  /* 0xc00000001c1c7828 */ /* 0x001fca0000000000 */
[----:B------:R-:W-:-:S08]  /*1010*/  DFMA R30, R26, -R30, 1 ;  /* 0x3ff000001a1e742b */ /* 0x000fd0000000081e */
[----:B------:R-:W-:Y:S01]  /*1020*/  DFMA R26, R26, R30, R26 ;  /* 0x0000001e1a1a722b */ /* 0x000fe2000000001a */
[----:B------:R-:W-:-:S07]  /*1030*/  FSETP.GEU.AND P1, PT, |R29|, 6.5827683646048100446e-37, PT ;  /* 0x036000001d00780b */ /* 0x000fce0003f2e200 */
[----:B------:R-:W-:-:S08]  /*1040*/  DMUL R30, R28, R26 ;  /* 0x0000001a1c1e7228 */ /* 0x000fd00000000000 */
[----:B------:R-:W-:-:S08]  /*1050*/  DFMA R32, R30, -UR10, R28 ;  /* 0x8000000a1e207c2b */ /* 0x000fd0000800001c */
[----:B------:R-:W-:-:S10]  /*1060*/  DFMA R26, R26, R32, R30 ;  /* 0x000000201a1a722b */ /* 0x000fd4000000001e */
[----:B------:R-:W-:-:S05]  /*1070*/  FFMA R0, RZ, UR11, R27 ;  /* 0x0000000bff007c23 */ /* 0x000fca000800001b */
[----:B------:R-:W-:-:S13]  /*1080*/  FSETP.GT.AND P0, PT, |R0|, 1.469367938527859385e-39, PT ;  /* 0x001000000000780b */ /* 0x000fda0003f04200 */
[----:B------:R-:W-:Y:S05]  /*1090*/  @P0 BRA P1, `(.L_x_17) ;  /* 0x0000000000280947 */ /* 0x000fea0000800000 */
[----:B------:R-:W-:Y:S01]  /*10a0*/  IMAD.U32 R27, RZ, RZ, UR11 ;  /* 0x0000000bff1b7e24 */ /* 0x000fe2000f8e00ff */
[----:B------:R-:W-:Y:S01]  /*10b0*/  MOV R31, UR11 ;  /* 0x0000000b001f7c02 */ /* 0x000fe20008000f00 */
[----:B------:R-:W-:Y:S01]  /*10c0*/  IMAD.U32 R30, RZ, RZ, UR10 ;  /* 0x0000000aff1e7e24 */ /* 0x000fe2000f8e00ff */
[----:B------:R-:W-:Y:S02]  /*10d0*/  MOV R26, UR10 ;  /* 0x0000000a001a7c02 */ /* 0x000fe40008000f00 */
[----:B------:R-:W-:Y:S02]  /*10e0*/  MOV R26, R28 ;  /* 0x0000001c001a7202 */ /* 0x000fe40000000f00 */
[----:B------:R-:W-:Y:S02]  /*10f0*/  MOV R31, R27 ;  /* 0x0000001b001f7202 */ /* 0x000fe40000000f00 */
[----:B------:R-:W-:-:S07]  /*1100*/  MOV R0, 0x1120 ;  /* 0x0000112000007802 */ /* 0x000fce0000000f00 */
[----:B-1----:R-:W-:Y:S05]  /*1110*/  CALL.REL.NOINC `($__internal_0_$__cuda_sm20_div_rn_f64_full) ;  /* 0x0000002c00cc7944 */ /* 0x002fea0003c00000 */
[----:B------:R-:W-:Y:S01]  /*1120*/  IMAD.MOV.U32 R26, RZ, RZ, R44 ;  /* 0x000000ffff1a7224 */ /* 0x000fe200078e002c */
[----:B------:R-:W-:-:S07]  /*1130*/  MOV R27, R45 ;  /* 0x0000002d001b7202 */ /* 0x000fce0000000f00 */
.L_x_17:
[----:B------:R-:W-:Y:S05]  /*1140*/  BSYNC.RECONVERGENT B0 ;  /* 0x0000000000007941 */ /* 0x000fea0003800200 */
.L_x_16:
        /* <DEDUP_REMOVED lines=12> */
[----:B------:R-:W-:Y:S01]  /*1210*/  MOV R26, R36 ;  /* 0x00000024001a7202 */ /* 0x000fe20000000f00 */
[----:B------:R-:W-:Y:S01]  /*1220*/  IMAD.MOV.U32 R27, RZ, RZ, R9 ;  /* 0x000000ffff1b7224 */ /* 0x000fe200078e0009 */
[----:B------:R-:W-:-:S07]  /*1230*/  MOV R30, 0x1250 ;  /* 0x00001250001e7802 */ /* 0x000fce0000000f00 */
[----:B-1----:R-:W-:Y:S05]  /*1240*/  CALL.REL.NOINC `($__internal_2_$__cuda_sm3x_div_rn_noftz_f32_slowpath) ;  /* 0x0000003400507944 */ /* 0x002fea0003c00000 */
[----:B------:R-:W-:-:S07]  /*1250*/  MOV R25, R28 ;  /* 0x0000001c00197202 */ /* 0x000fce0000000f00 */
.L_x_20:
[----:B------:R-:W-:Y:S05]  /*1260*/  BSYNC.RECONVERGENT B3 ;  /* 0x0000000000037941 */ /* 0x000fea0003800200 */
.L_x_19:
[----:B------:R-:W2:Y:S02]  /*1270*/  LDG.E R0, desc[UR16][R20.64] ;  /* 0x0000001014007981 */ /* 0x000ea4000c1e1900 */
[----:B--2---:R-:W-:-:S05]  /*1280*/  FADD R25, R0, R25 ;  /* 0x0000001900197221 */ /* 0x004fca0000000000 */
[----:B------:R0:W-:Y:S01]  /*1290*/  STG.E desc[UR16][R20.64], R25 ;  /* 0x0000001914007986 */ /* 0x0001e2000c101910 */
[----:B------:R-:W-:Y:S05]  /*12a0*/  BRA `(.L_x_13) ;  /* 0x0000000000547947 */ /* 0x000fea0003800000 */
.L_x_18:
        /* <DEDUP_REMOVED lines=10> */
[----:B------:R-:W-:Y:S01]  /*1350*/  MOV R26, R36 ;  /* 0x00000024001a7202 */ /* 0x000fe20000000f00 */
[----:B------:R-:W-:Y:S01]  /*1360*/  IMAD.MOV.U32 R27, RZ, RZ, R29 ;  /* 0x000000ffff1b7224 */ /* 0x000fe200078e001d */
[----:B------:R-:W-:-:S07]  /*1370*/  MOV R30, 0x1390 ;  /* 0x00001390001e7802 */ /* 0x000fce0000000f00 */
[----:B-1----:R-:W-:Y:S05]  /*1380*/  CALL.REL.NOINC `($__internal_2_$__cuda_sm3x_div_rn_noftz_f32_slowpath) ;  /* 0x0000003400007944 */ /* 0x002fea0003c00000 */
[----:B------:R-:W-:-:S07]  /*1390*/  MOV R0, R28 ;  /* 0x0000001c00007202 */ /* 0x000fce0000000f00 */
.L_x_22:
[----:B------:R-:W-:Y:S05]  /*13a0*/  BSYNC.RECONVERGENT B3 ;  /* 0x0000000000037941 */ /* 0x000fea0003800200 */
.L_x_21:
[----:B------:R-:W2:Y:S01]  /*13b0*/  LDG.E R25, desc[UR16][R20.64] ;  /* 0x0000001014197981 */ /* 0x000ea2000c1e1900 */
[----:B------:R-:W0:Y:S02]  /*13c0*/  LDCU UR5, c[0x0][0x3c8] ;  /* 0x00007900ff0577ac */ /* 0x000e240008000800 */
[----:B0-----:R-:W-:-:S04]  /*13d0*/  FFMA R0, R0, -R9, UR5 ;  /* 0x0000000500007e23 */ /* 0x001fc80008000809 */
[----:B--2---:R-:W-:-:S05]  /*13e0*/  FADD R25, R0, R25 ;  /* 0x0000001900197221 */ /* 0x004fca0000000000 */
[----:B------:R2:W-:Y:S02]  /*13f0*/  STG.E desc[UR16][R20.64], R25 ;  /* 0x0000001914007986 */ /* 0x0005e4000c101910 */
.L_x_13:
[----:B------:R-:W-:Y:S05]  /*1400*/  BSYNC.RECONVERGENT B2 ;  /* 0x0000000000027941 */ /* 0x000fea0003800200 */
.L_x_6:
[----:B------:R-:W-:Y:S05]  /*1410*/  BRA `(.L_x_5) ;  /* 0x0000000800cc7947 */ /* 0x000fea0003800000 */
.L_x_4:
[----:B------:R-:W-:Y:S01]  /*1420*/  FSETP.GT.AND P0, PT, R32, RZ, PT ;  /* 0x000000ff2000720b */ /* 0x000fe20003f04000 */
[----:B------:R-:W-:-:S12]  /*1430*/  BSSY.RECONVERGENT B2, `(.L_x_5) ;  /* 0x00000b1000027945 */ /* 0x000fd80003800200 */
[----:B------:R-:W-:Y:S05]  /*1440*/  @!P0 BRA `(.L_x_23) ;  /* 0x00000004005c8947 */ /* 0x000fea0003800000 */
[----:B------:R-:W0:Y:S01]  /*1450*/  LDC R26, c[0x0][0x3c4] ;  /* 0x0000f100ff1a7b82 */ /* 0x000e220000000800 */
[----:B------:R-:W-:Y:S01]  /*1460*/  BSSY.RECONVERGENT B3, `(.L_x_24) ;  /* 0x000000f000037945 */ /* 0x000fe20003800200 */
        /* <DEDUP_REMOVED lines=9> */
[----:B------:R-:W-:Y:S02]  /*1500*/  MOV R26, R36 ;  /* 0x00000024001a7202 */ /* 0x000fe40000000f00 */
[----:B------:R-:W-:Y:S01]  /*1510*/  MOV R30, 0x1540 ;  /* 0x00001540001e7802 */ /* 0x000fe20000000f00 */
[----:B0-----:R-:W-:-:S07]  /*1520*/  IMAD.U32 R27, RZ, RZ, UR5 ;  /* 0x00000005ff1b7e24 */ /* 0x001fce000f8e00ff */
[----:B-1----:R-:W-:Y:S05]  /*1530*/  CALL.REL.NOINC `($__internal_2_$__cuda_sm3x_div_rn_noftz_f32_slowpath) ;  /* 0x0000003000947944 */ /* 0x002fea0003c00000 */
[----:B------:R-:W-:-:S07]  /*1540*/  MOV R0, R28 ;  /* 0x0000001c00007202 */ /* 0x000fce0000000f00 */
.L_x_25:
[----:B------:R-:W-:Y:S05]  /*1550*/  BSYNC.RECONVERGENT B3 ;  /* 0x0000000000037941 */ /* 0x000fea0003800200 */
.L_x_24:
[----:B------:R-:W-:Y:S01]  /*1560*/  FADD R25, |R0|, |R0| ;  /* 0x4000000000197221 */ /* 0x000fe20000000200 */
[----:B------:R-:W-:Y:S03]  /*1570*/  BSSY.RECONVERGENT B0, `(.L_x_26) ;  /* 0x000000d000007945 */ /* 0x000fe60003800200 */
[----:B------:R0:W2:Y:S01]  /*1580*/  MUFU.RSQ R26, R25 ;  /* 0x00000019001a7308 */ /* 0x0000a20000001400 */
[----:B------:R-:W-:-:S04]  /*1590*/  IADD3 R0, PT, PT, R25, -0xd000000, RZ ;  /* 0xf300000019007810 */ /* 0x000fc80007ffe0ff */
[----:B------:R-:W-:-:S13]  /*15a0*/  ISETP.GT.U32.AND P0, PT, R0, 0x727fffff, PT ;  /* 0x727fffff0000780c */ /* 0x000fda0003f04070 */
[----:B0-2---:R-:W-:Y:S05]  /*15b0*/  @!P0 BRA `(.L_x_27) ;  /* 0x0000000000108947 */ /* 0x005fea0003800000 */
[----:B------:R-:W-:Y:S01]  /*15c0*/  IMAD.MOV.U32 R0, RZ, RZ, R25 ;  /* 0x000000ffff007224 */ /* 0x000fe200078e0019 */
[----:B------:R-:W-:-:S07]  /*15d0*/  MOV R31, 0x15f0 ;  /* 0x000015f0001f7802 */ /* 0x000fce0000000f00 */
[----:B-1----:R-:W-:Y:S05]  /*15e0*/  CALL.REL.NOINC `($__internal_1_$__cuda_sm20_sqrt_rn_f32_slowpath) ;  /* 0x00000030000c7944 */ /* 0x002fea0003c00000 */
[----:B------:R-:W-:Y:S05]  /*15f0*/  BRA `(.L_x_28) ;  /* 0x0000000000107947 */ /* 0x000fea0003800000 */
.L_x_27:
[----:B------:R-:W-:Y:S01]  /*1600*/  FMUL.FTZ R0, R25, R26 ;  /* 0x0000001a19007220 */ /* 0x000fe20000410000 */
[----:B------:R-:W-:-:S03]  /*1610*/  FMUL.FTZ R26, R26, 0.5 ;  /* 0x3f0000001a1a7820 */ /* 0x000fc60000410000 */
[----:B------:R-:W-:-:S04]  /*1620*/  FFMA R25, -R0, R0, R25 ;  /* 0x0000000000197223 */ /* 0x000fc80000000119 */
[----:B------:R-:W-:-:S07]  /*1630*/  FFMA R0, R25, R26, R0 ;  /* 0x0000001a19007223 */ /* 0x000fce0000000000 */
.L_x_28:
[----:B------:R-:W-:Y:S05]  /*1640*/  BSYNC.RECONVERGENT B0 ;  /* 0x0000000000007941 */ /* 0x000fea0003800200 */
.L_x_26:
[----:B------:R-:W-:-:S13]  /*1650*/  FSETP.GT.AND P0, PT, R9, R0, PT ;  /* 0x000000000900720b */ /* 0x000fda0003f04000 */
[----:B------:R-:W-:Y:S05]  /*1660*/  @!P0 BRA `(.L_x_29) ;  /* 0x0000000000508947 */ /* 0x000fea0003800000 */
        /* <DEDUP_REMOVED lines=15> */
.L_x_31:
[----:B------:R-:W-:Y:S05]  /*1760*/  BSYNC.RECONVERGENT B3 ;  /* 0x0000000000037941 */ /* 0x000fea0003800200 */
.L_x_30:
[----:B------:R-:W2:Y:S02]  /*1770*/  LDG.E R25, desc[UR16][R20.64] ;  /* 0x0000001014197981 */ /* 0x000ea4000c1e1900 */
[----:B--2---:R-:W-:-:S05]  /*1780*/  FADD R25, R25, R0 ;  /* 0x0000000019197221 */ /* 0x004fca0000000000 */
[----:B------:R4:W-:Y:S01]  /*1790*/  STG.E desc[UR16][R20.64], R25 ;  /* 0x0000001914007986 */ /* 0x0009e2000c101910 */
[----:B------:R-:W-:Y:S05]  /*17a0*/  BRA `(.L_x_32) ;  /* 0x0000000400e47947 */ /* 0x000fea0003800000 */
.L_x_29:
[----:B------:R-:W0:Y:S01]  /*17b0*/  F2F.F64.F32 R30, R0 ;  /* 0x00000000001e7310 */ /* 0x000e220000201800 */
[----:B-1----:R-:W-:Y:S01]  /*17c0*/  FSETP.GEU.AND P1, PT, |R15|, 6.5827683646048100446e-37, PT ;  /* 0x036000000f00780b */ /* 0x002fe20003f2e200 */
[----:B------:R-:W-:Y:S01]  /*17d0*/  BSSY.RECONVERGENT B0, `(.L_x_33) ;  /* 0x0000016000007945 */ /* 0x000fe20003800200 */
[----:B0-----:R-:W-:-:S08]  /*17e0*/  DADD R26, R30, R30 ;  /* 0x000000001e1a7229 */ /* 0x001fd0000000001e */
[----:B------:R-:W-:Y:S01]  /*17f0*/  DMUL R30, R30, R26 ;  /* 0x0000001a1e1e7228 */ /* 0x000fe20000000000 */
[----:B------:R-:W-:-:S05]  /*1800*/  MOV R26, 0x1 ;  /* 0x00000001001a7802 */ /* 0x000fca0000000f00 */
[----:B------:R-:W0:Y:S02]  /*1810*/  MUFU.RCP64H R27, R31 ;  /* 0x0000001f001b7308 */ /* 0x000e240000001800 */
[----:B0-----:R-:W-:-:S08]  /*1820*/  DFMA R28, -R30, R26, 1 ;  /* 0x3ff000001e1c742b */ /* 0x001fd0000000011a */
[----:B------:R-:W-:-:S08]  /*1830*/  DFMA R28, R28, R28, R28 ;  /* 0x0000001c1c1c722b */ /* 0x000fd0000000001c */
[----:B------:R-:W-:-:S08]  /*1840*/  DFMA R28, R26, R28, R26 ;  /* 0x0000001c1a1c722b */ /* 0x000fd0000000001a */
[----:B------:R-:W-:-:S08]  /*1850*/  DFMA R26, -R30, R28, 1 ;  /* 0x3ff000001e1a742b */ /* 0x000fd0000000011c */
[----:B------:R-:W-:-:S08]  /*1860*/  DFMA R26, R28, R26, R28 ;  /* 0x0000001a1c1a722b */ /* 0x000fd0000000001c */
[----:B------:R-:W-:-:S08]  /*1870*/  DMUL R28, R14, R26 ;  /* 0x0000001a0e1c7228 */ /* 0x000fd00000000000 */
[----:B------:R-:W-:-:S08]  /*1880*/  DFMA R32, -R30, R28, R14 ;  /* 0x0000001c1e20722b */ /* 0x000fd0000000010e */
[----:B------:R-:W-:-:S10]  /*1890*/  DFMA R26, R26, R32, R28 ;  /* 0x000000201a1a722b */ /* 0x000fd4000000001c */
[----:B------:R-:W-:-:S05]  /*18a0*/  FFMA R0, RZ, R31, R27 ;  /* 0x0000001fff007223 */ /* 0x000fca000000001b */
[----:B------:R-:W-:-:S13]  /*18b0*/  FSETP.GT.AND P0, PT, |R0|, 1.469367938527859385e-39, PT ;  /* 0x001000000000780b */ /* 0x000fda0003f04200 */
[----:B------:R-:W-:Y:S05]  /*18c0*/  @P0 BRA P1, `(.L_x_34) ;  /* 0x0000000000180947 */ /* 0x000fea0000800000 */
[----:B------:R-:W-:Y:S01]  /*18d0*/  MOV R26, R14 ;  /* 0x0000000e001a7202 */ /* 0x000fe20000000f00 */
[----:B------:R-:W-:Y:S01]  /*18e0*/  IMAD.MOV.U32 R29, RZ, RZ, R15 ;  /* 0x000000ffff1d7224 */ /* 0x000fe200078e000f */
[----:B------:R-:W-:-:S07]  /*18f0*/  MOV R0, 0x1910 ;  /* 0x0000191000007802 */ /* 0x000fce0000000f00 */
[----:B------:R-:W-:Y:S05]  /*1900*/  CALL.REL.NOINC `($__internal_0_$__cuda_sm20_div_rn_f64_full) ;  /* 0x0000002400d07944 */ /* 0x000fea0003c00000 */
[----:B------:R-:W-:Y:S02]  /*1910*/  MOV R26, R44 ;  /* 0x0000002c001a7202 */ /* 0x000fe40000000f00 */
[----:B------:R-:W-:-:S07]  /*1920*/  MOV R27, R45 ;  /* 0x0000002d001b7202 */ /* 0x000fce0000000f00 */
.L_x_34:
[----:B------:R-:W-:Y:S05]  /*1930*/  BSYNC.RECONVERGENT B0 ;  /* 0x0000000000007941 */ /* 0x000fea0003800200 */
.L_x_33:
[----:B------:R-:W2:Y:S01]  /*1940*/  LDG.E R25, desc[UR16][R20.64] ;  /* 0x0000001014197981 */ /* 0x000ea2000c1e1900 */
[----:B------:R-:W0:Y:S01]  /*1950*/  LDCU UR5, c[0x0][0x3c4] ;  /* 0x00007880ff0577ac */ /* 0x000e220008000800 */
[----:B------:R-:W0:Y:S01]  /*1960*/  F2F.F32.F64 R26, R26 ;  /* 0x0000001a001a7310 */ /* 0x000e220000301000 */
[----:B------:R-:W-:-:S04]  /*1970*/  FMUL R29, R9, R9 ;  /* 0x00000009091d7220 */ /* 0x000fc80000400000 */
[----:B0-----:R-:W-:-:S04]  /*1980*/  FFMA R0, |R26|, -R29, UR5 ;  /* 0x000000051a007e23 */ /* 0x001fc80008000a1d */
[----:B--2---:R-:W-:-:S05]  /*1990*/  FADD R25, R0, R25 ;  /* 0x0000001900197221 */ /* 0x004fca0000000000 */
[----:B------:R3:W-:Y:S01]  /*19a0*/  STG.E desc[UR16][R20.64], R25 ;  /* 0x0000001914007986 */ /* 0x0007e2000c101910 */
[----:B------:R-:W-:Y:S05]  /*19b0*/  BRA `(.L_x_32) ;  /* 0x0000000400607947 */ /* 0x000fea0003800000 */
.L_x_23:
[----:B------:R-:W-:-:S13]  /*19c0*/  FSETP.GEU.AND P0, PT, R32, RZ, PT ;  /* 0x000000ff2000720b */ /* 0x000fda0003f0e000 */
[----:B------:R-:W-:Y:S05]  /*19d0*/  @P0 BRA `(.L_x_32) ;  /* 0x0000000400580947 */ /* 0x000fea0003800000 */
        /* <DEDUP_REMOVED lines=11> */
[----:B------:R-:W-:Y:S01]  /*1a90*/  IMAD.MOV.U32 R26, RZ, RZ, R36 ;  /* 0x000000ffff1a7224 */ /* 0x000fe200078e0024 */
[----:B------:R-:W-:Y:S02]  /*1aa0*/  MOV R30, 0x1ad0 ;  /* 0x00001ad0001e7802 */ /* 0x000fe40000000f00 */
[----:B0-----:R-:W-:-:S07]  /*1ab0*/  MOV R27, UR5 ;  /* 0x00000005001b7c02 */ /* 0x001fce0008000f00 */
[----:B-1----:R-:W-:Y:S05]  /*1ac0*/  CALL.REL.NOINC `($__internal_2_$__cuda_sm3x_div_rn_noftz_f32_slowpath) ;  /* 0x0000002c00307944 */ /* 0x002fea0003c00000 */
[----:B------:R-:W-:-:S07]  /*1ad0*/  MOV R0, R28 ;  /* 0x0000001c00007202 */ /* 0x000fce0000000f00 */
.L_x_36:
[----:B------:R-:W-:Y:S05]  /*1ae0*/  BSYNC.RECONVERGENT B3 ;  /* 0x0000000000037941 */ /* 0x000fea0003800200 */
.L_x_35:
[----:B------:R-:W-:Y:S01]  /*1af0*/  FADD R25, |R0|, |R0| ;  /* 0x4000000000197221 */ /* 0x000fe20000000200 */
[----:B------:R-:W-:Y:S03]  /*1b00*/  BSSY.RECONVERGENT B0, `(.L_x_37) ;  /* 0x000000d000007945 */ /* 0x000fe60003800200 */
[----:B------:R-:W-:Y:S01]  /*1b10*/  VIADD R0, R25, 0xf3000000 ;  /* 0xf300000019007836 */ /* 0x000fe20000000000 */
[----:B------:R0:W2:Y:S04]  /*1b20*/  MUFU.RSQ R26, R25 ;  /* 0x00000019001a7308 */ /* 0x0000a80000001400 */
[----:B------:R-:W-:-:S13]  /*1b30*/  ISETP.GT.U32.AND P0, PT, R0, 0x727fffff, PT ;  /* 0x727fffff0000780c */ /* 0x000fda0003f04070 */
[----:B0-2---:R-:W-:Y:S05]  /*1b40*/  @!P0 BRA `(.L_x_38) ;  /* 0x0000000000108947 */ /* 0x005fea0003800000 */
[----:B------:R-:W-:Y:S02]  /*1b50*/  MOV R0, R25 ;  /* 0x0000001900007202 */ /* 0x000fe40000000f00 */
[----:B------:R-:W-:-:S07]  /*1b60*/  MOV R31, 0x1b80 ;  /* 0x00001b80001f7802 */ /* 0x000fce0000000f00 */
[----:B-1----:R-:W-:Y:S05]  /*1b70*/  CALL.REL.NOINC `($__internal_1_$__cuda_sm20_sqrt_rn_f32_slowpath) ;  /* 0x0000002800a87944 */ /* 0x002fea0003c00000 */
[----:B------:R-:W-:Y:S05]  /*1b80*/  BRA `(.L_x_39) ;  /* 0x0000000000107947 */ /* 0x000fea0003800000 */
.L_x_38:
[----:B------:R-:W-:Y:S01]  /*1b90*/  FMUL.FTZ R0, R25, R26 ;  /* 0x0000001a19007220 */ /* 0x000fe20000410000 */
[----:B------:R-:W-:-:S03]  /*1ba0*/  FMUL.FTZ R26, R26, 0.5 ;  /* 0x3f0000001a1a7820 */ /* 0x000fc60000410000 */
[----:B------:R-:W-:-:S04]  /*1bb0*/  FFMA R25, -R0, R0, R25 ;  /* 0x0000000000197223 */ /* 0x000fc80000000119 */
[----:B------:R-:W-:-:S07]  /*1bc0*/  FFMA R0, R25, R26, R0 ;  /* 0x0000001a19007223 */ /* 0x000fce0000000000 */
.L_x_39:
[----:B------:R-:W-:Y:S05]  /*1bd0*/  BSYNC.RECONVERGENT B0 ;  /* 0x0000000000007941 */ /* 0x000fea0003800200 */
.L_x_37:
        /* <DEDUP_REMOVED lines=17> */
.L_x_42:
[----:B------:R-:W-:Y:S05]  /*1cf0*/  BSYNC.RECONVERGENT B3 ;  /* 0x0000000000037941 */ /* 0x000fea0003800200 */
.L_x_41:
[----:B------:R-:W2:Y:S02]  /*1d00*/  LDG.E R25, desc[UR16][R20.64] ;  /* 0x0000001014197981 */ /* 0x000ea4000c1e1900 */
[----:B--2---:R-:W-:-:S05]  /*1d10*/  FADD R25, R25, R0 ;  /* 0x0000000019197221 */ /* 0x004fca0000000000 */
[----:B------:R2:W-:Y:S01]  /*1d20*/  STG.E desc[UR16][R20.64], R25 ;  /* 0x0000001914007986 */ /* 0x0005e2000c101910 */
[----:B------:R-:W-:Y:S05]  /*1d30*/  BRA `(.L_x_32) ;  /* 0x0000000000807947 */ /* 0x000fea0003800000 */
.L_x_40:
[----:B------:R-:W0:Y:S01]  /*1d40*/  F2F.F64.F32 R30, R0 ;  /* 0x00000000001e7310 */ /* 0x000e220000201800 */
[----:B------:R-:W-:Y:S01]  /*1d50*/  FSETP.GEU.AND P1, PT, |R13|, 6.5827683646048100446e-37, PT ;  /* 0x036000000d00780b */ /* 0x000fe20003f2e200 */
        /* <DEDUP_REMOVED lines=16> */
[----:B------:R-:W-:Y:S01]  /*1e60*/  IMAD.MOV.U32 R26, RZ, RZ, R12 ;  /* 0x000000ffff1a7224 */ /* 0x000fe200078e000c */
[----:B------:R-:W-:Y:S02]  /*1e70*/  MOV R29, R13 ;  /* 0x0000000d001d7202 */ /* 0x000fe40000000f00 */
[----:B------:R-:W-:-:S07]  /*1e80*/  MOV R0, 0x1ea0 ;  /* 0x00001ea000007802 */ /* 0x000fce0000000f00 */
[----:B-1----:R-:W-:Y:S05]  /*1e90*/  CALL.REL.NOINC `($__internal_0_$__cuda_sm20_div_rn_f64_full) ;  /* 0x00000020006c7944 */ /* 0x002fea0003c00000 */
[----:B------:R-:W-:Y:S01]  /*1ea0*/  MOV R26, R44 ;  /* 0x0000002c001a7202 */ /* 0x000fe20000000f00 */
[----:B------:R-:W-:-:S07]  /*1eb0*/  IMAD.MOV.U32 R27, RZ, RZ, R45 ;  /* 0x000000ffff1b7224 */ /* 0x000fce00078e002d */
.L_x_44:
[----:B------:R-:W-:Y:S05]  /*1ec0*/  BSYNC.RECONVERGENT B0 ;  /* 0x0000000000007941 */ /* 0x000fea0003800200 */
.L_x_43:
[----:B------:R-:W2:Y:S01]  /*1ed0*/  LDG.E R25, desc[UR16][R20.64] ;  /* 0x0000001014197981 */ /* 0x000ea2000c1e1900 */
[----:B------:R-:W0:Y:S01]  /*1ee0*/  LDCU UR5, c[0x0][0x3c8] ;  /* 0x00007900ff0577ac */ /* 0x000e220008000800 */
[----:B------:R-:W0:Y:S01]  /*1ef0*/  F2F.F32.F64 R26, R26 ;  /* 0x0000001a001a7310 */ /* 0x000e220000301000 */
[----:B------:R-:W-:-:S04]  /*1f00*/  FMUL R29, R9, R9 ;  /* 0x00000009091d7220 */ /* 0x000fc80000400000 */
[----:B0-----:R-:W-:-:S04]  /*1f10*/  FFMA R0, |R26|, R29, UR5 ;  /* 0x000000051a007e23 */ /* 0x001fc8000800021d */
[----:B--2---:R-:W-:-:S05]  /*1f20*/  FADD R25, R0, R25 ;  /* 0x0000001900197221 */ /* 0x004fca0000000000 */
[----:B------:R0:W-:Y:S02]  /*1f30*/  STG.E desc[UR16][R20.64], R25 ;  /* 0x0000001914007986 */ /* 0x0001e4000c101910 */
.L_x_32:
[----:B------:R-:W-:Y:S05]  /*1f40*/  BSYNC.RECONVERGENT B2 ;  /* 0x0000000000027941 */ /* 0x000fea0003800200 */
.L_x_5:
[----:B0-234-:R-:W2:Y:S01]  /*1f50*/  LDG.E R25, desc[UR16][R16.64] ;  /* 0x0000001010197981 */ /* 0x01dea2000c1e1900 */
[----:B------:R-:W0:Y:S01]  /*1f60*/  LDCU.64 UR6, c[0x0][0x3b0] ;  /* 0x00007600ff0677ac */ /* 0x000e220008000a00 */
[----:B------:R-:W3:Y:S01]  /*1f70*/  LDC R27, c[0x0][0x3b8] ;  /* 0x0000ee00ff1b7b82 */ /* 0x000ee20000000800 */
[----:B------:R-:W-:Y:S02]  /*1f80*/  I2FP.F32.S32 R11, R11 ;  /* 0x0000000b000b7245 */ /* 0x000fe40000201400 */
[----:B------:R-:W-:Y:S01]  /*1f90*/  I2FP.F32.S32 R24, R24 ;  /* 0x0000001800187245 */ /* 0x000fe20000201400 */
[----:B------:R-:W4:Y:S01]  /*1fa0*/  LDCU UR5, c[0x0][0x398] ;  /* 0x00007300ff0577ac */ /* 0x000f220008000800 */
[----:B0-----:R-:W-:-:S04]  /*1fb0*/  FADD R0, R9, -UR7 ;  /* 0x8000000709007e21 */ /* 0x001fc80008000000 */
[----:B------:R-:W-:-:S04]  /*1fc0*/  FMUL R0, R0, R0 ;  /* 0x0000000000007220 */ /* 0x000fc80000400000 */
[----:B---3--:R-:W-:-:S04]  /*1fd0*/  FFMA R0, R0, UR6, R27 ;  /* 0x0000000600007c23 */ /* 0x008fc8000800001b */
[C---:B------:R-:W-:Y:S01]  /*1fe0*/  FMUL R26, R0.reuse, R11 ;  /* 0x0000000b001a7220 */ /* 0x040fe20000400000 */
[----:B------:R-:W-:-:S04]  /*1ff0*/  FMUL R27, R0, R24 ;  /* 0x00000018001b7220 */ /* 0x000fc80000400000 */
[----:B------:R-:W-:Y:S02]  /*2000*/  FSETP.GEU.AND P0, PT, R26, RZ, PT ;  /* 0x000000ff1a00720b */ /* 0x000fe40003f0e000 */
[----:B------:R-:W-:-:S11]  /*2010*/  FSETP.GEU.AND P1, PT, R27, RZ, PT ;  /* 0x000000ff1b00720b */ /* 0x000fd60003f2e000 */
[--C-:B--2---:R-:W-:Y:S01]  /*2020*/  @!P0 FADD R11, R26, R25.reuse ;  /* 0x000000191a0b8221 */ /* 0x104fe20000000000 */
[----:B------:R-:W-:-:S05]  /*2030*/  @P0 FADD R11, RZ, R25 ;  /* 0x00000019ff0b0221 */ /* 0x000fca0000000000 */
[----:B------:R0:W-:Y:S04]  /*2040*/  STG.E desc[UR16][R16.64], R11 ;  /* 0x0000000b10007986 */ /* 0x0001e8000c101910 */
[----:B------:R-:W2:Y:S04]  /*2050*/  @!P1 LDG.E R0, desc[UR16][R22.64] ;  /* 0x0000001016009981 */ /* 0x000ea8000c1e1900 */
[----:B------:R-:W3:Y:S01]  /*2060*/  @P1 LDG.E R24, desc[UR16][R22.64] ;  /* 0x0000001016181981 */ /* 0x000ee2000c1e1900 */
[----:B----4-:R-:W-:Y:S01]  /*2070*/  UISETP.GE.AND UP0, UPT, UR5, 0x4, UPT ;  /* 0x000000040500788c */ /* 0x010fe2000bf06270 */
[----:B--2---:R-:W-:Y:S01]  /*2080*/  @!P1 FADD R25, R27, R0 ;  /* 0x000000001b199221 */ /* 0x004fe20000000000 */
[----:B---3--:R-:W-:-:S05]  /*2090*/  @P1 FADD R25, RZ, R24 ;  /* 0x00000018ff191221 */ /* 0x008fca0000000000 */
[----:B------:R0:W-:Y:S02]  /*20a0*/  STG.E desc[UR16][R22.64], R25 ;  /* 0x0000001916007986 */ /* 0x0001e4000c101910 */
[----:B------:R-:W-:Y:S05]  /*20b0*/  BRA.U !UP0, `(.L_x_45) ;  /* 0x0000001d08d07547 */ /* 0x000fea000b800000 */
[----:B0-----:R-:W-:Y:S01]  /*20c0*/  FADD R11, |R10|, -RZ ;  /* 0x800000ff0a0b7221 */ /* 0x001fe20000000200 */
[----:B------:R0:W2:Y:S04]  /*20d0*/  MUFU.RSQ R25, |R10| ;  /* 0x4000000a00197308 */ /* 0x0000a80000001400 */
[----:B------:R-:W-:-:S04]  /*20e0*/  IADD3 R0, PT, PT, R11, -0xd000000, RZ ;  /* 0xf30000000b007810 */ /* 0x000fc80007ffe0ff */
[----:B------:R-:W-:-:S13]  /*20f0*/  ISETP.GT.U32.AND P0, PT, R0, 0x727fffff, PT ;  /* 0x727fffff0000780c */ /* 0x000fda0003f04070 */
[----:B0-2---:R-:W-:Y:S05]  /*2100*/  @!P0 BRA `(.L_x_46) ;  /* 0x00000000001c8947 */ /* 0x005fea0003800000 */
[----:B------:R-:W-:Y:S01]  /*2110*/  BSSY.RECONVERGENT B0, `(.L_x_47) ;  /* 0x0000004000007945 */ /* 0x000fe20003800200 */
[----:B------:R-:W-:Y:S02]  /*2120*/  MOV R0, R11 ;  /* 0x0000000b00007202 */ /* 0x000fe40000000f00 */
[----:B------:R-:W-:-:S07]  /*2130*/  MOV R31, 0x2150 ;  /* 0x00002150001f7802 */ /* 0x000fce0000000f00 */
[----:B-1----:R-:W-:Y:S05]  /*2140*/  CALL.REL.NOINC `($__internal_1_$__cuda_sm20_sqrt_rn_f32_slowpath) ;  /* 0x0000002400347944 */ /* 0x002fea0003c00000 */
[----:B------:R-:W-:Y:S05]  /*2150*/  BSYNC.RECONVERGENT B0 ;  /* 0x0000000000007941 */ /* 0x000fea0003800200 */
.L_x_47:
[----:B------:R-:W-:Y:S01]  /*2160*/  IMAD.MOV.U32 R24, RZ, RZ, R0 ;  /* 0x000000ffff187224 */ /* 0x000fe200078e0000 */
[----:B------:R-:W-:Y:S06]  /*2170*/  BRA `(.L_x_48) ;  /* 0x0000000000107947 */ /* 0x000fec0003800000 */
.L_x_46:
[----:B------:R-:W-:Y:S01]  /*2180*/  FMUL.FTZ R11, |R10|, R25 ;  /* 0x000000190a0b7220 */ /* 0x000fe20000410200 */
[----:B------:R-:W-:-:S03]  /*2190*/  FMUL.FTZ R24, R25, 0.5 ;  /* 0x3f00000019187820 */ /* 0x000fc60000410000 */
[----:B------:R-:W-:-:S04]  /*21a0*/  FFMA R10, -R11, R11, |R10| ;  /* 0x0000000b0b0a7223 */ /* 0x000fc8000000050a */
[----:B------:R-:W-:-:S07]  /*21b0*/  FFMA R24, R10, R24, R11 ;  /* 0x000000180a187223 */ /* 0x000fce000000000b */
.L_x_48:
[----:B------:R-:W0:Y:S01]  /*21c0*/  F2F.F64.F32 R24, R24 ;  /* 0x0000001800187310 */ /* 0x000e220000201800 */
[----:B------:R-:W-:Y:S01]  /*21d0*/  HFMA2 R10, -RZ, RZ, 0, 5.9604644775390625e-08 ;  /* 0x00000001ff0a7431 */ /* 0x000fe200000001ff */
[----:B------:R-:W-:Y:S01]  /*21e0*/  FSETP.GEU.AND P1, PT, |R19|, 6.5827683646048100446e-37, PT ;  /* 0x036000001300780b */ /* 0x000fe20003f2e200 */
[----:B------:R-:W-:Y:S05]  /*21f0*/  BSSY.RECONVERGENT B0, `(.L_x_49) ;  /* 0x0000015000007945 */ /* 0x000fea0003800200 */
[----:B0-----:R-:W0:Y:S02]  /*2200*/  MUFU.RCP64H R11, R25 ;  /* 0x00000019000b7308 */ /* 0x001e240000001800 */
        /* <DEDUP_REMOVED lines=13> */
[----:B------:R-:W-:Y:S02]  /*22e0*/  MOV R30, R24 ;  /* 0x00000018001e7202 */ /* 0x000fe40000000f00 */
[----:B------:R-:W-:Y:S02]  /*22f0*/  MOV R31, R25 ;  /* 0x00000019001f7202 */ /* 0x000fe40000000f00 */
[----:B------:R-:W-:-:S07]  /*2300*/  MOV R0, 0x2320 ;  /* 0x0000232000007802 */ /* 0x000fce0000000f00 */
[----:B-1----:R-:W-:Y:S05]  /*2310*/  CALL.REL.NOINC `($__internal_0_$__cuda_sm20_div_rn_f64_full) ;  /* 0x0000001c004c7944 */ /* 0x002fea0003c00000 */
[----:B------:R-:W-:Y:S01]  /*2320*/  IMAD.MOV.U32 R10, RZ, RZ, R44 ;  /* 0x000000ffff0a7224 */ /* 0x000fe200078e002c */
[----:B------:R-:W-:-:S07]  /*2330*/  MOV R11, R45 ;  /* 0x0000002d000b7202 */ /* 0x000fce0000000f00 */
.L_x_50:
[----:B------:R-:W-:Y:S05]  /*2340*/  BSYNC.RECONVERGENT B0 ;  /* 0x0000000000007941 */ /* 0x000fea0003800200 */
.L_x_49:
[----:B------:R-:W-:Y:S01]  /*2350*/  DADD R10, R10, 1 ;  /* 0x3ff000000a0a7429 */ /* 0x000fe20000000000 */
[----:B------:R-:W-:Y:S09]  /*2360*/  BSSY.RECONVERGENT B0, `(.L_x_51) ;  /* 0x000000e000007945 */ /* 0x000ff20003800200 */
[----:B------:R-:W0:Y:S02]  /*2370*/  F2F.F32.F64 R11, R10 ;  /* 0x0000000a000b7310 */ /* 0x000e240000301000 */
[----:B0-----:R-:W-:-:S06]  /*2380*/  IADD3 R0, PT, PT, R11, -0xd000000, RZ ;  /* 0xf30000000b007810 */ /* 0x001fcc0007ffe0ff */
[----:B------:R0:W2:Y:S01]  /*2390*/  MUFU.RSQ R26, R11 ;  /* 0x0000000b001a7308 */ /* 0x0000a20000001400 */
[----:B------:R-:W-:-:S13]  /*23a0*/  ISETP.GT.U32.AND P0, PT, R0, 0x727fffff, PT ;  /* 0x727fffff0000780c */ /* 0x000fda0003f04070 */
[----:B0-----:R-:W-:Y:S05]  /*23b0*/  @!P0 BRA `(.L_x_52) ;  /* 0x0000000000108947 */ /* 0x001fea0003800000 */
[----:B------:R-:W-:Y:S01]  /*23c0*/  IMAD.MOV.U32 R0, RZ, RZ, R11 ;  /* 0x000000ffff007224 */ /* 0x000fe200078e000b */
[----:B------:R-:W-:-:S07]  /*23d0*/  MOV R31, 0x23f0 ;  /* 0x000023f0001f7802 */ /* 0x000fce0000000f00 */
[----:B-12---:R-:W-:Y:S05]  /*23e0*/  CALL.REL.NOINC `($__internal_1_$__cuda_sm20_sqrt_rn_f32_slowpath) ;  /* 0x00000020008c7944 */ /* 0x006fea0003c00000 */
[----:B------:R-:W-:Y:S05]  /*23f0*/  BRA `(.L_x_53) ;  /* 0x0000000000107947 */ /* 0x000fea0003800000 */
.L_x_52:
[----:B--2---:R-:W-:Y:S01]  /*2400*/  FMUL.FTZ R0, R11, R26 ;  /* 0x0000001a0b007220 */ /* 0x004fe20000410000 */
[----:B------:R-:W-:-:S03]  /*2410*/  FMUL.FTZ R10, R26, 0.5 ;  /* 0x3f0000001a0a7820 */ /* 0x000fc60000410000 */
[----:B------:R-:W-:-:S04]  /*2420*/  FFMA R11, -R0, R0, R11 ;  /* 0x00000000000b7223 */ /* 0x000fc8000000010b */
[----:B------:R-:W-:-:S07]  /*2430*/  FFMA R0, R11, R10, R0 ;  /* 0x0000000a0b007223 */ /* 0x000fce0000000000 */
.L_x_53:
[----:B------:R-:W-:Y:S05]  /*2440*/  BSYNC.RECONVERGENT B0 ;  /* 0x0000000000007941 */ /* 0x000fea0003800200 */
.L_x_51:
[C---:B------:R-:W-:Y:S01]  /*2450*/  FADD R10, R0.reuse, 1 ;  /* 0x3f800000000a7421 */ /* 0x040fe20000000000 */
[----:B------:R-:W-:Y:S01]  /*2460*/  IMAD.MOV.U32 R36, RZ, RZ, 0x391fcb8e ;  /* 0x391fcb8eff247424 */ /* 0x000fe200078e00ff */
[----:B------:R-:W-:Y:S01]  /*2470*/  BSSY.RECONVERGENT B0, `(.L_x_54) ;  /* 0x0000060000007945 */ /* 0x000fe20003800200 */
[----:B------:R-:W-:Y:S01]  /*2480*/  FSETP.GEU.AND P1, PT, R0, -1, PT ;  /* 0xbf8000000000780b */ /* 0x000fe20003f2e000 */
[C---:B------:R-:W-:Y:S01]  /*2490*/  FMUL R11, |R10|.reuse, 16777216 ;  /* 0x4b8000000a0b7820 */ /* 0x040fe20000400200 */
[C---:B------:R-:W-:Y:S02]  /*24a0*/  FSETP.GEU.AND P0, PT, |R10|.reuse, 1.175494350822287508e-38, PT ;  /* 0x008000000a00780b */ /* 0x040fe40003f0e200 */
[C---:B------:R-:W-:Y:S02]  /*24b0*/  FSETP.NEU.AND P2, PT, R10.reuse, 1, PT ;  /* 0x3f8000000a00780b */ /* 0x040fe40003f4d000 */
[-C--:B------:R-:W-:Y:S02]  /*24c0*/  FSEL R11, R11, |R10|.reuse, !P0 ;  /* 0x4000000a0b0b7208 */ /* 0x080fe40004000000 */
[----:B------:R-:W-:-:S02]  /*24d0*/  FSETP.NAN.AND P5, PT, |R10|, |R10|, PT ;  /* 0x4000000a0a00720b */ /* 0x000fc40003fa8200 */
[----:B------:R-:W-:Y:S02]  /*24e0*/  IADD3 R26, PT, PT, R11, -0x3f3504f3, RZ ;  /* 0xc0cafb0d0b1a7810 */ /* 0x000fe40007ffe0ff */
[----:B------:R-:W-:Y:S02]  /*24f0*/  FSETP.NEU.AND P3, PT, R10, RZ, PT ;  /* 0x000000ff0a00720b */ /* 0x000fe40003f6d000 */
[----:B------:R-:W-:-:S04]  /*2500*/  LOP3.LUT R28, R26, 0xff800000, RZ, 0xc0, !PT ;  /* 0xff8000001a1c7812 */ /* 0x000fc800078ec0ff */
[-C--:B------:R-:W-:Y:S02]  /*2510*/  IADD3 R11, PT, PT, R11, -R28.reuse, RZ ;  /* 0x8000001c0b0b7210 */ /* 0x080fe40007ffe0ff */
[----:B------:R-:W-:-:S03]  /*2520*/  I2FP.F32.S32 R28, R28 ;  /* 0x0000001c001c7245 */ /* 0x000fc60000201400 */
[C---:B------:R-:W-:Y:S01]  /*2530*/  FADD R32, R11.reuse, 1 ;  /* 0x3f8000000b207421 */ /* 0x040fe20000000000 */
[----:B------:R-:W-:Y:S01]  /*2540*/  FADD R29, R11, -1 ;  /* 0xbf8000000b1d7421 */ /* 0x000fe20000000000 */
[----:B------:R-:W-:Y:S02]  /*2550*/  FSEL R11, RZ, -24, P0 ;  /* 0xc1c00000ff0b7808 */ /* 0x000fe40000000000 */
[----:B------:R-:W0:Y:S01]  /*2560*/  MUFU.RCP R26, R32 ;  /* 0x00000020001a7308 */ /* 0x000e220000001000 */
[----:B------:R-:W-:Y:S02]  /*2570*/  FADD R27, R29, R29 ;  /* 0x0000001d1d1b7221 */ /* 0x000fe40000000000 */
[----:B------:R-:W-:Y:S01]  /*2580*/  FFMA R33, R28, 1.1920928955078125e-07, R11 ;  /* 0x340000001c217823 */ /* 0x000fe2000000000b */
[----:B------:R-:W-:Y:S02]  /*2590*/  IMAD.MOV.U32 R28, RZ, RZ, 0x3a2c32e4 ;  /* 0x3a2c32e4ff1c7424 */ /* 0x000fe400078e00ff */
[----:B0-----:R-:W-:-:S02]  /*25a0*/  FMUL R30, R26, R27 ;  /* 0x0000001b1a1e7220 */ /* 0x001fc40000400000 */
[----:B------:R-:W0:Y:S02]  /*25b0*/  MUFU.RCP64H R27, UR15 ;  /* 0x0000000f001b7d08 */ /* 0x000e240008001800 */
[----:B------:R-:W-:Y:S01]  /*25c0*/  FADD R34, R29, -R30 ;  /* 0x8000001e1d227221 */ /* 0x000fe20000000000 */
[C---:B------:R-:W-:Y:S01]  /*25d0*/  FMUL R31, R30.reuse, R30 ;  /* 0x0000001e1e1f7220 */ /* 0x040fe20000400000 */
[----:B------:R-:W-:Y:S02]  /*25e0*/  FFMA R11, R30, 1.4426950216293334961, R33 ;  /* 0x3fb8aa3b1e0b7823 */ /* 0x000fe40000000021 */
[----:B------:R-:W-:Y:S01]  /*25f0*/  FADD R34, R34, R34 ;  /* 0x0000002222227221 */ /* 0x000fe20000000000 */
[----:B------:R-:W-:Y:S01]  /*2600*/  FFMA R32, R31, R28, 0.0032181653659790754318 ;  /* 0x3b52e7db1f207423 */ /* 0x000fe2000000001c */
[----:B------:R-:W-:Y:S01]  /*2610*/  FADD R33, R33, -R11 ;  /* 0x8000000b21217221 */ /* 0x000fe20000000000 */
[----:B------:R-:W-:Y:S01]  /*2620*/  MOV R28, UR14 ;  /* 0x0000000e001c7c02 */ /* 0x000fe20008000f00 */
[----:B------:R-:W-:Y:S01]  /*2630*/  FFMA R35, R29, -R30, R34 ;  /* 0x8000001e1d237223 */ /* 0x000fe20000000022 */
[C---:B------:R-:W-:Y:S01]  /*2640*/  FFMA R32, R31.reuse, R32, 0.018033718690276145935 ;  /* 0x3c93bb731f207423 */ /* 0x040fe20000000020 */
[----:B------:R-:W-:Y:S01]  /*2650*/  FFMA R34, R30, 1.4426950216293334961, R33 ;  /* 0x3fb8aa3b1e227823 */ /* 0x000fe20000000021 */
[----:B------:R-:W-:Y:S01]  /*2660*/  MOV R29, UR15 ;  /* 0x0000000f001d7c02 */ /* 0x000fe20008000f00 */
[----:B------:R-:W-:Y:S01]  /*2670*/  FMUL R35, R26, R35 ;  /* 0x000000231a237220 */ /* 0x000fe20000400000 */
[----:B------:R-:W-:Y:S01]  /*2680*/  FFMA R32, R31, R32, 0.12022458761930465698 ;  /* 0x3df6384f1f207423 */ /* 0x000fe20000000020 */
[----:B------:R-:W-:-:S02]  /*2690*/  IMAD.MOV.U32 R26, RZ, RZ, 0x1 ;  /* 0x00000001ff1a7424 */ /* 0x000fc400078e00ff */
[----:B------:R-:W-:Y:S01]  /*26a0*/  FFMA R33, R35, 1.4426950216293334961, R34 ;  /* 0x3fb8aa3b23217823 */ /* 0x000fe20000000022 */
[----:B------:R-:W-:-:S03]  /*26b0*/  FMUL R31, R31, R32 ;  /* 0x000000201f1f7220 */ /* 0x000fc60000400000 */
[----:B------:R-:W-:Y:S01]  /*26c0*/  FFMA R32, R30, 1.9251366722983220825e-08, R33 ;  /* 0x32a55e341e207823 */ /* 0x000fe20000000021 */
[----:B------:R-:W-:Y:S01]  /*26d0*/  FMUL R33, R31, 3 ;  /* 0x404000001f217820 */ /* 0x000fe20000400000 */
[----:B0-----:R-:W-:-:S03]  /*26e0*/  DFMA R28, R26, -R28, 1 ;  /* 0x3ff000001a1c742b */ /* 0x001fc6000000081c */
[----:B------:R-:W-:-:S04]  /*26f0*/  FFMA R33, R35, R33, R32 ;  /* 0x0000002123217223 */ /* 0x000fc80000000020 */
[----:B------:R-:W-:Y:S01]  /*2700*/  FFMA R30, R30, R31, R33 ;  /* 0x0000001f1e1e7223 */ /* 0x000fe20000000021 */
[----:B------:R-:W-:-:S03]  /*2710*/  DFMA R28, R28, R28, R28 ;  /* 0x0000001c1c1c722b */ /* 0x000fc6000000001c */
[----:B------:R-:W-:-:S04]  /*2720*/  FADD R31, R11, R30 ;  /* 0x0000001e0b1f7221 */ /* 0x000fc80000000000 */
[----:B------:R-:W-:Y:S01]  /*2730*/  FMUL R34, R31, -0.16666667163372039795 ;  /* 0xbe2aaaab1f227820 */ /* 0x000fe20000400000 */
[----:B------:R-:W-:Y:S01]  /*2740*/  DFMA R26, R26, R28, R26 ;  /* 0x0000001c1a1a722b */ /* 0x000fe2000000001a */
[----:B------:R-:W-:Y:S01]  /*2750*/  FADD R11, -R11, R31 ;  /* 0x0000001f0b0b7221 */ /* 0x000fe20000000100 */
[----:B------:R-:W-:Y:S01]  /*2760*/  MOV R28, UR14 ;  /* 0x0000000e001c7c02 */ /* 0x000fe20008000f00 */
[----:B------:R-:W0:Y:S01]  /*2770*/  FRND R35, R34 ;  /* 0x0000002200237307 */ /* 0x000e220000201000 */
[----:B------:R-:W-:Y:S01]  /*2780*/  MOV R29, UR15 ;  /* 0x0000000f001d7c02 */ /* 0x000fe20008000f00 */
[----:B------:R-:W-:Y:S01]  /*2790*/  FADD R11, R30, -R11 ;  /* 0x8000000b1e0b7221 */ /* 0x000fe20000000000 */
[----:B------:R-:W-:Y:S01]  /*27a0*/  FFMA R30, R31, -0.16666667163372039795, -R34 ;  /* 0xbe2aaaab1f1e7823 */ /* 0x000fe20000000822 */
[C---:B------:R-:W-:Y:S02]  /*27b0*/  FSETP.GT.AND P4, PT, |R34|.reuse, 152, PT ;  /* 0x431800002200780b */ /* 0x040fe40003f84200 */
[C---:B------:R-:W-:Y:S01]  /*27c0*/  FSETP.GEU.AND P6, PT, R34.reuse, RZ, PT ;  /* 0x000000ff2200720b */ /* 0x040fe20003fce000 */
[C---:B------:R-:W-:Y:S01]  /*27d0*/  DFMA R28, R26.reuse, -R28, 1 ;  /* 0x3ff000001a1c742b */ /* 0x040fe2000000081c */
[----:B------:R-:W-:Y:S01]  /*27e0*/  FFMA R11, R11, -0.16666667163372039795, R30 ;  /* 0xbe2aaaab0b0b7823 */ /* 0x000fe2000000001e */
[----:B------:R-:W2:Y:S06]  /*27f0*/  F2I.NTZ R37, R34 ;  /* 0x0000002200257305 */ /* 0x000eac0000203100 */
[----:B------:R-:W-:Y:S01]  /*2800*/  DFMA R26, R26, R28, R26 ;  /* 0x0000001c1a1a722b */ /* 0x000fe2000000001a */
[----:B0-----:R-:W-:Y:S01]  /*2810*/  FADD R32, R34, -R35 ;  /* 0x8000002322207221 */ /* 0x001fe20000000000 */
[----:B------:R-:W-:Y:S01]  /*2820*/  DMUL R28, R24, 24 ;  /* 0x40380000181c7828 */ /* 0x000fe20000000000 */
[----:B------:R-:W-:-:S02]  /*2830*/  FSETP.GT.AND P0, PT, R35, RZ, PT ;  /* 0x000000ff2300720b */ /* 0x000fc40003f04000 */
[----:B------:R-:W-:-:S04]  /*2840*/  FADD R11, R11, R32 ;  /* 0x000000200b0b7221 */ /* 0x000fc80000000000 */
[----:B------:R-:W-:Y:S01]  /*2850*/  FFMA R36, R11, R36, 0.0013391353422775864601 ;  /* 0x3aaf85ed0b247423 */ /* 0x000fe20000000024 */
[----:B------:R-:W-:-:S03]  /*2860*/  DMUL R30, R28, R26 ;  /* 0x0000001a1c1e7228 */ /* 0x000fc60000000000 */
[----:B------:R-:W-:-:S04]  /*2870*/  FFMA R36, R11, R36, 0.0096188392490148544312 ;  /* 0x3c1d98560b247423 */ /* 0x000fc80000000024 */
[----:B------:R-:W-:Y:S01]  /*2880*/  FFMA R36, R11, R36, 0.055503588169813156128 ;  /* 0x3d6357bb0b247423 */ /* 0x000fe20000000024 */
[----:B------:R-:W-:-:S03]  /*2890*/  DFMA R32, R30, -UR14, R28 ;  /* 0x8000000e1e207c2b */ /* 0x000fc6000800001c */
[----:B------:R-:W-:-:S04]  /*28a0*/  FFMA R36, R11, R36, 0.24022644758224487305 ;  /* 0x3e75fdec0b247423 */ /* 0x000fc80000000024 */
[C---:B------:R-:W-:Y:S01]  /*28b0*/  FFMA R36, R11.reuse, R36, 0.69314718246459960938 ;  /* 0x3f3172180b247423 */ /* 0x040fe20000000024 */
[----:B------:R-:W-:Y:S01]  /*28c0*/  DFMA R26, R26, R32, R30 ;  /* 0x000000201a1a722b */ /* 0x000fe2000000001e */
[----:B------:R-:W-:Y:S02]  /*28d0*/  SEL R30, RZ, 0x83000000, P0 ;  /* 0x83000000ff1e7807 */ /* 0x000fe40000000000 */
[----:B------:R-:W-:Y:S02]  /*28e0*/  FFMA R36, R11, R36, 1 ;  /* 0x3f8000000b247423 */ /* 0x000fe40000000024 */
[----:B------:R-:W-:Y:S02]  /*28f0*/  IADD3 R11, PT, PT, R30, 0x7f000000, RZ ;  /* 0x7f0000001e0b7810 */ /* 0x000fe40007ffe0ff */
[----:B--2---:R-:W-:Y:S01]  /*2900*/  LEA R30, R37, -R30, 0x17 ;  /* 0x8000001e251e7211 */ /* 0x004fe200078eb8ff */
[----:B------:R-:W-:Y:S02]  /*2910*/  FADD R37, R10, R10 ;  /* 0x0000000a0a257221 */ /* 0x000fe40000000000 */
[----:B------:R-:W-:Y:S01]  /*2920*/  FFMA R31, RZ, UR15, R27 ;  /* 0x0000000fff1f7c23 */ /* 0x000fe2000800001b */
[----:B------:R-:W-:Y:S01]  /*2930*/  FMUL R11, R36, R11 ;  /* 0x0000000b240b7220 */ /* 0x000fe20000400000 */
[----:B------:R-:W-:Y:S01]  /*2940*/  FADD R36, R10, -0.16666667163372039795 ;  /* 0xbe2aaaab0a247421 */ /* 0x000fe20000000000 */
[----:B------:R-:W-:-:S02]  /*2950*/  LOP3.LUT R39, R37, 0x7fffffff, RZ, 0xc0, !PT ;  /* 0x7fffffff25277812 */ /* 0x000fc400078ec0ff */
[----:B------:R-:W-:Y:S01]  /*2960*/  FMUL R11, R11, R30 ;  /* 0x0000001e0b0b7220 */ /* 0x000fe20000400000 */
[----:B------:R-:W-:Y:S02]  /*2970*/  @P4 FSEL R11, RZ, +INF , !P6 ;  /* 0x7f800000ff0b4808 */ /* 0x000fe40007000000 */
[----:B------:R-:W-:Y:S02]  /*2980*/  FSETP.GT.AND P0, PT, |R31|, 1.469367938527859385e-39, PT ;  /* 0x001000001f00780b */ /* 0x000fe40003f04200 */
[----:B------:R-:W-:Y:S02]  /*2990*/  FSETP.GEU.AND P6, PT, |R29|, 6.5827683646048100446e-37, PT ;  /* 0x036000001d00780b */ /* 0x000fe40003fce200 */
[----:B------:R-:W-:Y:S02]  /*29a0*/  FSETP.NEU.AND P4, PT, |R10|, +INF , PT ;  /* 0x7f8000000a00780b */ /* 0x000fe40003f8d200 */
[----:B------:R-:W-:-:S09]  /*29b0*/  LOP3.LUT R39, R39, 0x7f800000, RZ, 0x3c, !PT ;  /* 0x7f80000027277812 */ /* 0x000fd200078e3cff */
        /* <DEDUP_REMOVED lines=11> */
.L_x_55:
[----:B------:R-:W-:Y:S05]  /*2a70*/  BSYNC.RECONVERGENT B0 ;  /* 0x0000000000007941 */ /* 0x000fea0003800200 */
.L_x_54:
[C---:B------:R-:W-:Y:S01]  /*2a80*/  FMUL R0, |R9|.reuse, 16777216 ;  /* 0x4b80000009007820 */ /* 0x040fe20000400200 */
[----:B------:R-:W-:Y:S01]  /*2a90*/  FSETP.GEU.AND P0, PT, |R9|, 1.175494350822287508e-38, PT ;  /* 0x008000000900780b */ /* 0x000fe20003f0e200 */
[----:B------:R-:W-:Y:S01]  /*2aa0*/  HFMA2 R34, -RZ, RZ, 0.771484375, 0.21533203125 ;  /* 0x3a2c32e4ff227431 */ /* 0x000fe200000001ff */
[----:B------:R-:W0:Y:S02]  /*2ab0*/  LDCU UR9, c[0x0][0x3c0] ;  /* 0x00007800ff0977ac */ /* 0x000e240008000800 */
[----:B------:R-:W-:Y:S02]  /*2ac0*/  FSEL R0, R0, |R9|, !P0 ;  /* 0x4000000900007208 */ /* 0x000fe40004000000 */
[----:B------:R-:W-:Y:S01]  /*2ad0*/  FSEL R29, RZ, -24, P0 ;  /* 0xc1c00000ff1d7808 */ /* 0x000fe20000000000 */
[----:B------:R-:W2:Y:S01]  /*2ae0*/  LDCU.64 UR6, c[0x0][0x380] ;  /* 0x00007000ff0677ac */ /* 0x000ea20008000a00 */
[----:B------:R-:W-:Y:S01]  /*2af0*/  IADD3 R28, PT, PT, R0, -0x3f3504f3, RZ ;  /* 0xc0cafb0d001c7810 */ /* 0x000fe20007ffe0ff */
[----:B------:R-:W-:-:S03]  /*2b00*/  UMOV UR5, UR8 ;  /* 0x0000000800057c82 */ /* 0x000fc60008000000 */
[----:B------:R-:W-:Y:S01]  /*2b10*/  LOP3.LUT R31, R28, 0xff800000, RZ, 0xc0, !PT ;  /* 0xff8000001c1f7812 */ /* 0x000fe200078ec0ff */
[----:B------:R-:W-:-:S03]  /*2b20*/  FFMA R28, R10, R10, -R37 ;  /* 0x0000000a0a1c7223 */ /* 0x000fc60000000825 */
[----:B------:R-:W-:Y:S01]  /*2b30*/  I2FP.F32.S32 R32, R31 ;  /* 0x0000001f00207245 */ /* 0x000fe20000201400 */
[----:B------:R-:W-:-:S04]  /*2b40*/  IMAD.IADD R33, R0, 0x1, -R31 ;  /* 0x0000000100217824 */ /* 0x000fc800078e0a1f */
[C---:B------:R-:W-:Y:S01]  /*2b50*/  FADD R0, R33.reuse, 1 ;  /* 0x3f80000021007421 */ /* 0x040fe20000000000 */
[----:B------:R-:W-:-:S04]  /*2b60*/  FADD R33, R33, -1 ;  /* 0xbf80000021217421 */ /* 0x000fc80000000000 */
[----:B------:R-:W-:Y:S01]  /*2b70*/  FADD R35, R33, R33 ;  /* 0x0000002121237221 */ /* 0x000fe20000000000 */
[----:B------:R-:W3:Y:S03]  /*2b80*/  MUFU.RCP R0, R0 ;  /* 0x0000000000007308 */ /* 0x000ee60000001000 */
[----:B---3--:R-:W-:Y:S01]  /*2b90*/  FMUL R30, R0, R35 ;  /* 0x00000023001e7220 */ /* 0x008fe20000400000 */
[----:B------:R-:W-:-:S04]  /*2ba0*/  FFMA R35, R32, 1.1920928955078125e-07, R29 ;  /* 0x3400000020237823 */ /* 0x000fc8000000001d */
[----:B------:R-:W3:Y:S01]  /*2bb0*/  F2F.F64.F32 R28, R28 ;  /* 0x0000001c001c7310 */ /* 0x000ee20000201800 */
[----:B------:R-:W-:Y:S01]  /*2bc0*/  FADD R10, R33, -R30 ;  /* 0x8000001e210a7221 */ /* 0x000fe20000000000 */
[----:B------:R-:W-:-:S03]  /*2bd0*/  FMUL R31, R30, R30 ;  /* 0x0000001e1e1f7220 */ /* 0x000fc60000400000 */
[----:B------:R-:W-:Y:S01]  /*2be0*/  FADD R32, R10, R10 ;  /* 0x0000000a0a207221 */ /* 0x000fe20000000000 */
[----:B------:R-:W-:Y:S01]  /*2bf0*/  FFMA R10, R30, 1.4426950216293334961, R35 ;  /* 0x3fb8aa3b1e0a7823 */ /* 0x000fe20000000023 */
[----:B------:R-:W-:Y:S02]  /*2c00*/  FFMA R34, R31, R34, 0.0032181653659790754318 ;  /* 0x3b52e7db1f227423 */ /* 0x000fe40000000022 */
[----:B------:R-:W-:Y:S01]  /*2c10*/  FFMA R33, R33, -R30, R32 ;  /* 0x8000001e21217223 */ /* 0x000fe20000000020 */
[----:B------:R-:W-:Y:S01]  /*2c20*/  FADD R35, R35, -R10 ;  /* 0x8000000a23237221 */ /* 0x000fe20000000000 */
[C---:B------:R-:W-:Y:S02]  /*2c30*/  FFMA R34, R31.reuse, R34, 0.018033718690276145935 ;  /* 0x3c93bb731f227423 */ /* 0x040fe40000000022 */
[----:B------:R-:W-:Y:S01]  /*2c40*/  FMUL R33, R0, R33 ;  /* 0x0000002100217220 */ /* 0x000fe20000400000 */
[----:B------:R-:W-:Y:S01]  /*2c50*/  FFMA R0, R30, 1.4426950216293334961, R35 ;  /* 0x3fb8aa3b1e007823 */ /* 0x000fe20000000023 */
[----:B------:R-:W-:Y:S01]  /*2c60*/  FFMA R34, R31, R34, 0.12022458761930465698 ;  /* 0x3df6384f1f227423 */ /* 0x000fe20000000022 */
[----:B---3--:R-:W-:-:S02]  /*2c70*/  DMUL R28, R28, R26 ;  /* 0x0000001a1c1c7228 */ /* 0x008fc40000000000 */
[----:B------:R-:W-:Y:S01]  /*2c80*/  FFMA R27, R33, 1.4426950216293334961, R0 ;  /* 0x3fb8aa3b211b7823 */ /* 0x000fe20000000000 */
[----:B------:R-:W-:Y:S01]  /*2c90*/  FMUL R31, R31, R34 ;  /* 0x000000221f1f7220 */ /* 0x000fe20000400000 */
[----:B------:R-:W-:Y:S02]  /*2ca0*/  MOV R34, R2 ;  /* 0x0000000200227202 */ /* 0x000fe40000000f00 */
[----:B------:R-:W-:Y:S01]  /*2cb0*/  FFMA R26, R30, 1.9251366722983220825e-08, R27 ;  /* 0x32a55e341e1a7823 */ /* 0x000fe2000000001b */
[----:B------:R-:W-:Y:S01]  /*2cc0*/  FMUL R27, R31, 3 ;  /* 0x404000001f1b7820 */ /* 0x000fe20000400000 */
[----:B------:R3:W4:Y:S03]  /*2cd0*/  F2F.F32.F64 R0, R28 ;  /* 0x0000001c00007310 */ /* 0x0007260000301000 */
[----:B------:R-:W-:-:S04]  /*2ce0*/  FFMA R27, R33, R27, R26 ;  /* 0x0000001b211b7223 */ /* 0x000fc8000000001a */
[----:B------:R-:W-:Y:S01]  /*2cf0*/  FFMA R31, R30, R31, R27 ;  /* 0x0000001f1e1f7223 */ /* 0x000fe2000000001b */
[----:B---3--:R-:W-:-:S03]  /*2d00*/  MOV R28, 0x391fcb8e ;  /* 0x391fcb8e001c7802 */ /* 0x008fc60000000f00 */
[----:B------:R-:W-:-:S04]  /*2d10*/  FADD R33, R10, R31 ;  /* 0x0000001f0a217221 */ /* 0x000fc80000000000 */
[-C--:B----4-:R-:W-:Y:S01]  /*2d20*/  FMUL R27, R0, R33.reuse ;  /* 0x00000021001b7220 */ /* 0x090fe20000400000 */
[----:B------:R-:W-:Y:S01]  /*2d30*/  FADD R10, -R10, R33 ;  /* 0x000000210a0a7221 */ /* 0x000fe20000000100 */
[----:B------:R-:W-:Y:S03]  /*2d40*/  FRND.FLOOR R35, R0 ;  /* 0x0000000000237307 */ /* 0x000fe60000205000 */
[----:B------:R-:W-:Y:S01]  /*2d50*/  FADD R31, R31, -R10 ;  /* 0x8000000a1f1f7221 */ /* 0x000fe20000000000 */
[----:B------:R-:W-:Y:S01]  /*2d60*/  FFMA R10, R0, R33, -R27 ;  /* 0x00000021000a7223 */ /* 0x000fe2000000081b */
[----:B------:R-:W-:-:S03]  /*2d70*/  FSETP.GEU.AND P6, PT, R27, RZ, PT ;  /* 0x000000ff1b00720b */ /* 0x000fc60003fce000 */
[----:B------:R-:W3:Y:S01]  /*2d80*/  FRND R26, R27 ;  /* 0x0000001b001a7307 */ /* 0x000ee20000201000 */
[----:B------:R-:W-:-:S07]  /*2d90*/  FFMA R10, R0, R31, R10 ;  /* 0x0000001f000a7223 */ /* 0x000fce000000000a */
[----:B------:R-:W4:Y:S01]  /*2da0*/  F2I.NTZ R29, R27 ;  /* 0x0000001b001d7305 */ /* 0x000f220000203100 */
[----:B---3--:R-:W-:Y:S01]  /*2db0*/  FADD R31, R27, -R26 ;  /* 0x8000001a1b1f7221 */ /* 0x008fe20000000000 */
[----:B------:R-:W-:-:S03]  /*2dc0*/  FSETP.GT.AND P0, PT, R26, RZ, PT ;  /* 0x000000ff1a00720b */ /* 0x000fc60003f04000 */
[----:B------:R-:W-:Y:S01]  /*2dd0*/  FADD R31, R10, R31 ;  /* 0x0000001f0a1f7221 */ /* 0x000fe20000000000 */
[----:B------:R-:W-:Y:S02]  /*2de0*/  SEL R26, RZ, 0x83000000, P0 ;  /* 0x83000000ff1a7807 */ /* 0x000fe40000000000 */
[----:B------:R-:W-:Y:S01]  /*2df0*/  FSETP.GT.AND P0, PT, |R27|, 152, PT ;  /* 0x431800001b00780b */ /* 0x000fe20003f04200 */
[----:B------:R-:W-:Y:S01]  /*2e00*/  FFMA R10, R31, R28, 0.0013391353422775864601 ;  /* 0x3aaf85ed1f0a7423 */ /* 0x000fe2000000001c */
[----:B----4-:R-:W-:-:S03]  /*2e10*/  LEA R33, R29, -R26, 0x17 ;  /* 0x8000001a1d217211 */ /* 0x010fc600078eb8ff */
[----:B------:R-:W-:Y:S01]  /*2e20*/  FFMA R28, R31, R10, 0.0096188392490148544312 ;  /* 0x3c1d98561f1c7423 */ /* 0x000fe2000000000a */
[----:B------:R-:W-:-:S03]  /*2e30*/  FMUL R10, R0, 0.5 ;  /* 0x3f000000000a7820 */ /* 0x000fc60000400000 */
[----:B------:R-:W-:-:S03]  /*2e40*/  FFMA R28, R31, R28, 0.055503588169813156128 ;  /* 0x3d6357bb1f1c7423 */ /* 0x000fc6000000001c */
[----:B------:R-:W3:Y:S01]  /*2e50*/  FRND.TRUNC R10, R10 ;  /* 0x0000000a000a7307 */ /* 0x000ee2000020d000 */
[----:B------:R-:W-:-:S04]  /*2e60*/  FFMA R28, R31, R28, 0.24022644758224487305 ;  /* 0x3e75fdec1f1c7423 */ /* 0x000fc8000000001c */
[----:B------:R-:W-:-:S04]  /*2e70*/  FFMA R28, R31, R28, 0.69314718246459960938 ;  /* 0x3f3172181f1c7423 */ /* 0x000fc8000000001c */
[----:B------:R-:W-:Y:S01]  /*2e80*/  FFMA R28, R31, R28, 1 ;  /* 0x3f8000001f1c7423 */ /* 0x000fe2000000001c */
[----:B------:R-:W-:Y:S02]  /*2e90*/  VIADD R31, R26, 0x7f000000 ;  /* 0x7f0000001a1f7836 */ /* 0x000fe40000000000 */
[----:B------:R-:W-:Y:S02]  /*2ea0*/  FMUL R26, R0, -0.5 ;  /* 0xbf000000001a7820 */ /* 0x000fe40000400000 */
[----:B------:R-:W-:Y:S01]  /*2eb0*/  FMUL R28, R28, R31 ;  /* 0x0000001f1c1c7220 */ /* 0x000fe20000400000 */
[----:B---3--:R-:W-:Y:S01]  /*2ec0*/  FADD R29, R10, R10 ;  /* 0x0000000a0a1d7221 */ /* 0x008fe20000000000 */
[----:B------:R-:W-:Y:S02]  /*2ed0*/  FSEL R10, R11, +QNAN , P1 ;  /* 0x7fffffff0b0a7808 */ /* 0x000fe40000800000 */
[----:B------:R-:W3:Y:S01]  /*2ee0*/  FRND.TRUNC R26, R26 ;  /* 0x0000001a001a7307 */ /* 0x000ee2000020d000 */
[----:B------:R-:W-:Y:S01]  /*2ef0*/  FSETP.GEU.AND P1, PT, R9, RZ, PT ;  /* 0x000000ff0900720b */ /* 0x000fe20003f2e000 */
[----:B------:R-:W-:Y:S01]  /*2f00*/  FADD R29, R0, -R29 ;  /* 0x8000001d001d7221 */ /* 0x000fe20000000000 */
[----:B------:R-:W-:Y:S01]  /*2f10*/  FMUL R33, R28, R33 ;  /* 0x000000211c217220 */ /* 0x000fe20000400000 */
[----:B------:R-:W-:Y:S01]  /*2f20*/  @P3 FSEL R39, R39, R10, !P4 ;  /* 0x0000000a27273208 */ /* 0x000fe20006000000 */
[----:B------:R-:W-:Y:S01]  /*2f30*/  FADD R28, R0, R9 ;  /* 0x00000009001c7221 */ /* 0x000fe20000000000 */
[----:B------:R-:W-:-:S02]  /*2f40*/  FSETP.NEU.AND P3, PT, R9, -1, PT ;  /* 0xbf8000000900780b */ /* 0x000fc40003f6d000 */
[----:B------:R-:W-:Y:S01]  /*2f50*/  FSETP.NEU.AND P4, PT, |R29|, 1, PT ;  /* 0x3f8000001d00780b */ /* 0x000fe20003f8d200 */
[----:B------:R4:W0:Y:S01]  /*2f60*/  FRND.FLOOR R11, -R0 ;  /* 0x80000000000b7307 */ /* 0x0008220000205000 */
[----:B------:R-:W-:Y:S02]  /*2f70*/  @P0 FSEL R33, RZ, +INF , !P6 ;  /* 0x7f800000ff210808 */ /* 0x000fe40007000000 */
[----:B------:R-:W-:Y:S02]  /*2f80*/  FSETP.NEU.AND P6, PT, R35, R0, PT ;  /* 0x000000002300720b */ /* 0x000fe40003fcd000 */
[----:B------:R-:W-:Y:S01]  /*2f90*/  FSETP.GEU.AND P0, PT, R0, RZ, PT ;  /* 0x000000ff0000720b */ /* 0x000fe20003f0e000 */
[----:B---3--:R-:W-:Y:S01]  /*2fa0*/  FADD R27, R26, R26 ;  /* 0x0000001a1a1b7221 */ /* 0x008fe20000000000 */
[----:B------:R-:W-:Y:S02]  /*2fb0*/  FSEL R10, R33, -R33, P4 ;  /* 0x80000021210a7208 */ /* 0x000fe40002000000 */
[----:B------:R-:W-:Y:S01]  /*2fc0*/  FSEL R35, R36, R39, P5 ;  /* 0x0000002724237208 */ /* 0x000fe20002800000 */
[----:B------:R-:W-:Y:S01]  /*2fd0*/  FADD R36, -R0, -R27 ;  /* 0x8000001b00247221 */ /* 0x000fe20000000100 */
[----:B------:R-:W-:Y:S01]  /*2fe0*/  @!P1 FSEL R33, R10, +QNAN , !P6 ;  /* 0x7fffffff0a219808 */ /* 0x000fe20007000000 */
[----:B------:R-:W-:Y:S01]  /*2ff0*/  FADD R10, R9, R9 ;  /* 0x00000009090a7221 */ /* 0x000fe20000000000 */
[----:B------:R-:W-:-:S02]  /*3000*/  FSETP.NEU.AND P6, PT, |R0|, +INF , PT ;  /* 0x7f8000000000780b */ /* 0x000fc40003fcd200 */
[----:B------:R-:W-:Y:S02]  /*3010*/  FSETP.NEU.AND P1, PT, R0, RZ, PT ;  /* 0x000000ff0000720b */ /* 0x000fe40003f2d000 */
[----:B------:R-:W-:Y:S02]  /*3020*/  @!P3 FSEL R33, R33, 1, P6 ;  /* 0x3f8000002121b808 */ /* 0x000fe40003000000 */
[C---:B------:R-:W-:Y:S02]  /*3030*/  FSETP.EQ.OR P3, PT, R9.reuse, 1, !P1 ;  /* 0x3f8000000900780b */ /* 0x040fe40004f62400 */
[----:B------:R-:W-:Y:S02]  /*3040*/  @!P0 LOP3.LUT R10, R10, 0x7f800000, RZ, 0x3c, !PT ;  /* 0x7f8000000a0a8812 */ /* 0x000fe400078e3cff */
[C---:B------:R-:W-:Y:S02]  /*3050*/  FSETP.NAN.OR P0, PT, |R9|.reuse, |R9|, P3 ;  /* 0x400000090900720b */ /* 0x040fe40001f08600 */
[----:B------:R-:W-:-:S02]  /*3060*/  FSETP.NEU.AND P6, PT, R9, RZ, PT ;  /* 0x000000ff0900720b */ /* 0x000fc40003fcd000 */
[----:B------:R-:W-:Y:S02]  /*3070*/  FSETP.NAN.OR P0, PT, |R0|, |R0|, P0 ;  /* 0x400000000000720b */ /* 0x000fe40000708600 */
[----:B------:R-:W-:Y:S02]  /*3080*/  @P4 LOP3.LUT R10, R10, 0x7fffffff, RZ, 0xc0, !PT ;  /* 0x7fffffff0a0a4812 */ /* 0x000fe400078ec0ff */
[----:B------:R-:W-:Y:S02]  /*3090*/  FSETP.NEU.AND P4, PT, |R9|, +INF , PT ;  /* 0x7f8000000900780b */ /* 0x000fe40003f8d200 */
[----:B------:R-:W-:-:S05]  /*30a0*/  FSEL R35, R35, 1, P2 ;  /* 0x3f80000023237808 */ /* 0x000fca0001000000 */
[----:B------:R-:W-:Y:S02]  /*30b0*/  @P6 FSEL R10, R10, R33, !P4 ;  /* 0x000000210a0a6208 */ /* 0x000fe40006000000 */
[----:B0-2-4-:R-:W-:-:S07]  /*30c0*/  @P0 FSEL R10, R28, 1, !P3 ;  /* 0x3f8000001c0a0808 */ /* 0x015fce0005800000 */
.L_x_67:
[----:B0-----:R-:W-:Y:S01]  /*30d0*/  MOV R29, UR7 ;  /* 0x00000007001d7c02 */ /* 0x001fe20008000f00 */
[----:B------:R-:W-:-:S05]  /*30e0*/  IMAD.U32 R28, RZ, RZ, UR6 ;  /* 0x00000006ff1c7e24 */ /* 0x000fca000f8e00ff */
[----:B--2---:R-:W2:Y:S01]  /*30f0*/  LDG.E R29, desc[UR16][R28.64] ;  /* 0x000000101c1d7981 */ /* 0x004ea2000c1e1900 */
[----:B------:R-:W-:Y:S01]  /*3100*/  UIADD3 UR5, UPT, UPT, UR5, 0x1, URZ ;  /* 0x0000000105057890 */ /* 0x000fe2000fffe0ff */
[----:B------:R-:W-:Y:S03]  /*3110*/  BSSY.RECONVERGENT B0, `(.L_x_56) ;  /* 0x0000057000007945 */ /* 0x000fe60003800200 */
[----:B------:R-:W-:Y:S01]  /*3120*/  UISETP.NE.AND UP1, UPT, UR5, -0x3, UPT ;  /* 0xfffffffd0500788c */ /* 0x000fe2000bf25270 */
[----:B--2---:R-:W-:-:S04]  /*3130*/  FADD R30, R8, R29 ;  /* 0x0000001d081e7221 */ /* 0x004fc80000000000 */
[----:B------:R-:W-:-:S04]  /*3140*/  FMUL R26, R35, R30 ;  /* 0x0000001e231a7220 */ /* 0x000fc80000400000 */
[C---:B------:R-:W-:Y:S01]  /*3150*/  FMUL R27, |R26|.reuse, 16777216 ;  /* 0x4b8000001a1b7820 */ /* 0x040fe20000400200 */
[C---:B------:R-:W-:Y:S02]  /*3160*/  FSETP.GEU.AND P0, PT, |R26|.reuse, 1.175494350822287508e-38, PT ;  /* 0x008000001a00780b */ /* 0x040fe40003f0e200 */
[----:B------:R-:W-:Y:S02]  /*3170*/  FSETP.EQ.OR P2, PT, R26, 1, !P1 ;  /* 0x3f8000001a00780b */ /* 0x000fe40004f42400 */
[----:B------:R-:W-:Y:S02]  /*3180*/  FSEL R27, R27, |R26|, !P0 ;  /* 0x4000001a1b1b7208 */ /* 0x000fe40004000000 */
[----:B------:R-:W-:Y:S02]  /*3190*/  FSEL R28, RZ, -24, P0 ;  /* 0xc1c00000ff1c7808 */ /* 0x000fe40000000000 */
[----:B------:R-:W-:-:S04]  /*31a0*/  IADD3 R31, PT, PT, R27, -0x3f3504f3, RZ ;  /* 0xc0cafb0d1b1f7810 */ /* 0x000fc80007ffe0ff */
[----:B------:R-:W-:-:S05]  /*31b0*/  LOP3.LUT R32, R31, 0xff800000, RZ, 0xc0, !PT ;  /* 0xff8000001f207812 */ /* 0x000fca00078ec0ff */
[----:B------:R-:W-:-:S04]  /*31c0*/  IMAD.IADD R31, R27, 0x1, -R32 ;  /* 0x000000011b1f7824 */ /* 0x000fc800078e0a20 */
[C---:B------:R-:W-:Y:S01]  /*31d0*/  FADD R27, R31.reuse, 1 ;  /* 0x3f8000001f1b7421 */ /* 0x040fe20000000000 */
[----:B------:R-:W-:Y:S01]  /*31e0*/  FADD R38, R31, -1 ;  /* 0xbf8000001f267421 */ /* 0x000fe20000000000 */
[----:B------:R-:W-:-:S03]  /*31f0*/  I2FP.F32.S32 R31, R32 ;  /* 0x00000020001f7245 */ /* 0x000fc60000201400 */
[----:B------:R-:W-:Y:S01]  /*3200*/  FADD R40, R38, R38 ;  /* 0x0000002626287221 */ /* 0x000fe20000000000 */
[----:B------:R-:W0:Y:S01]  /*3210*/  MUFU.RCP R27, R27 ;  /* 0x0000001b001b7308 */ /* 0x000e220000001000 */
[----:B------:R-:W-:Y:S02]  /*3220*/  FFMA R32, R31, 1.1920928955078125e-07, R28 ;  /* 0x340000001f207823 */ /* 0x000fe4000000001c */
[----:B0-----:R-:W-:Y:S01]  /*3230*/  FMUL R29, R27, R40 ;  /* 0x000000281b1d7220 */ /* 0x001fe20000400000 */
[----:B------:R-:W-:-:S03]  /*3240*/  MOV R40, 0x3a2c32e4 ;  /* 0x3a2c32e400287802 */ /* 0x000fc60000000f00 */
[----:B------:R-:W-:Y:S01]  /*3250*/  FADD R33, R38, -R29 ;  /* 0x8000001d26217221 */ /* 0x000fe20000000000 */
[CC--:B------:R-:W-:Y:S01]  /*3260*/  FMUL R31, R29.reuse, R29.reuse ;  /* 0x0000001d1d1f7220 */ /* 0x0c0fe20000400000 */
[----:B------:R-:W-:Y:S02]  /*3270*/  FFMA R28, R29, 1.4426950216293334961, R32 ;  /* 0x3fb8aa3b1d1c7823 */ /* 0x000fe40000000020 */
[----:B------:R-:W-:Y:S01]  /*3280*/  FADD R33, R33, R33 ;  /* 0x0000002121217221 */ /* 0x000fe20000000000 */
[C---:B------:R-:W-:Y:S01]  /*3290*/  FFMA R40, R31.reuse, R40, 0.0032181653659790754318 ;  /* 0x3b52e7db1f287423 */ /* 0x040fe20000000028 */
[----:B------:R-:W-:Y:S02]  /*32a0*/  FADD R32, R32, -R28 ;  /* 0x8000001c20207221 */ /* 0x000fe40000000000 */
[----:B------:R-:W-:Y:S01]  /*32b0*/  FFMA R38, R38, -R29, R33 ;  /* 0x8000001d26267223 */ /* 0x000fe20000000021 */
[----:B------:R-:W-:Y:S01]  /*32c0*/  FFMA R40, R31, R40, 0.018033718690276145935 ;  /* 0x3c93bb731f287423 */ /* 0x000fe20000000028 */
[----:B------:R-:W-:-:S02]  /*32d0*/  FFMA R33, R29, 1.4426950216293334961, R32 ;  /* 0x3fb8aa3b1d217823 */ /* 0x000fc40000000020 */
[----:B------:R-:W-:Y:S01]  /*32e0*/  FMUL R38, R27, R38 ;  /* 0x000000261b267220 */ /* 0x000fe20000400000 */
[----:B------:R-:W-:-:S03]  /*32f0*/  FFMA R40, R31, R40, 0.12022458761930465698 ;  /* 0x3df6384f1f287423 */ /* 0x000fc60000000028 */
[----:B------:R-:W-:Y:S01]  /*3300*/  FFMA R32, R38, 1.4426950216293334961, R33 ;  /* 0x3fb8aa3b26207823 */ /* 0x000fe20000000021 */
[----:B------:R-:W-:-:S03]  /*3310*/  FMUL R40, R31, R40 ;  /* 0x000000281f287220 */ /* 0x000fc60000400000 */
[----:B------:R-:W-:Y:S01]  /*3320*/  FFMA R27, R29, 1.9251366722983220825e-08, R32 ;  /* 0x32a55e341d1b7823 */ /* 0x000fe20000000020 */
[----:B------:R-:W-:-:S04]  /*3330*/  FMUL R31, R40, 3 ;  /* 0x40400000281f7820 */ /* 0x000fc80000400000 */
[----:B------:R-:W-:-:S04]  /*3340*/  FFMA R27, R38, R31, R27 ;  /* 0x0000001f261b7223 */ /* 0x000fc8000000001b */
[----:B------:R-:W-:-:S04]  /*3350*/  FFMA R29, R29, R40, R27 ;  /* 0x000000281d1d7223 */ /* 0x000fc8000000001b */
[----:B------:R-:W-:-:S04]  /*3360*/  FADD R31, R28, R29 ;  /* 0x0000001d1c1f7221 */ /* 0x000fc80000000000 */
[----:B------:R-:W-:Y:S01]  /*3370*/  FMUL R27, R0, -R31 ;  /* 0x8000001f001b7220 */ /* 0x000fe20000400000 */
[----:B------:R-:W-:-:S03]  /*3380*/  FADD R28, -R28, R31 ;  /* 0x0000001f1c1c7221 */ /* 0x000fc60000000100 */
[----:B------:R-:W0:Y:S01]  /*3390*/  FRND R32, R27 ;  /* 0x0000001b00207307 */ /* 0x000e220000201000 */
[----:B------:R-:W-:Y:S01]  /*33a0*/  FADD R29, R29, -R28 ;  /* 0x8000001c1d1d7221 */ /* 0x000fe20000000000 */
[C---:B------:R-:W-:Y:S01]  /*33b0*/  FFMA R28, -R0.reuse, R31, -R27 ;  /* 0x0000001f001c7223 */ /* 0x040fe2000000091b */
[----:B------:R-:W-:Y:S02]  /*33c0*/  MOV R31, 0x391fcb8e ;  /* 0x391fcb8e001f7802 */ /* 0x000fe40000000f00 */
[C---:B------:R-:W-:Y:S01]  /*33d0*/  FSETP.GEU.AND P3, PT, R27.reuse, RZ, PT ;  /* 0x000000ff1b00720b */ /* 0x040fe20003f6e000 */
[----:B------:R-:W-:Y:S01]  /*33e0*/  FFMA R28, -R0, R29, R28 ;  /* 0x0000001d001c7223 */ /* 0x000fe2000000011c */
[----:B0-----:R-:W-:Y:S01]  /*33f0*/  FADD R29, R27, -R32 ;  /* 0x800000201b1d7221 */ /* 0x001fe20000000000 */
[----:B------:R-:W-:-:S03]  /*3400*/  FSETP.GT.AND P0, PT, R32, RZ, PT ;  /* 0x000000ff2000720b */ /* 0x000fc60003f04000 */
[----:B------:R-:W-:Y:S01]  /*3410*/  FADD R28, R28, R29 ;  /* 0x0000001d1c1c7221 */ /* 0x000fe20000000000 */
[----:B------:R-:W-:Y:S02]  /*3420*/  SEL R32, RZ, 0x83000000, P0 ;  /* 0x83000000ff207807 */ /* 0x000fe40000000000 */
[----:B------:R-:W-:Y:S01]  /*3430*/  FSETP.GT.AND P0, PT, |R27|, 152, PT ;  /* 0x431800001b00780b */ /* 0x000fe20003f04200 */
[----:B------:R-:W-:Y:S02]  /*3440*/  FFMA R29, R28, R31, 0.0013391353422775864601 ;  /* 0x3aaf85ed1c1d7423 */ /* 0x000fe4000000001f */
[----:B------:R-:W0:Y:S01]  /*3450*/  F2I.NTZ R31, R27 ;  /* 0x0000001b001f7305 */ /* 0x000e220000203100 */
[----:B------:R-:W-:Y:S02]  /*3460*/  VIADD R38, R32, 0x7f000000 ;  /* 0x7f00000020267836 */ /* 0x000fe40000000000 */
[----:B------:R-:W-:-:S04]  /*3470*/  FFMA R29, R28, R29, 0.0096188392490148544312 ;  /* 0x3c1d98561c1d7423 */ /* 0x000fc8000000001d */
[----:B------:R-:W-:-:S04]  /*3480*/  FFMA R29, R28, R29, 0.055503588169813156128 ;  /* 0x3d6357bb1c1d7423 */ /* 0x000fc8000000001d */
[----:B------:R-:W-:-:S04]  /*3490*/  FFMA R29, R28, R29, 0.24022644758224487305 ;  /* 0x3e75fdec1c1d7423 */ /* 0x000fc8000000001d */
[----:B------:R-:W-:Y:S01]  /*34a0*/  FFMA R29, R28, R29, 0.69314718246459960938 ;  /* 0x3f3172181c1d7423 */ /* 0x000fe2000000001d */
[----:B0-----:R-:W-:-:S03]  /*34b0*/  LEA R32, R31, -R32, 0x17 ;  /* 0x800000201f207211 */ /* 0x001fc600078eb8ff */
[----:B------:R-:W-:-:S04]  /*34c0*/  FFMA R29, R28, R29, 1 ;  /* 0x3f8000001c1d7423 */ /* 0x000fc8000000001d */
[----:B------:R-:W-:-:S04]  /*34d0*/  FMUL R29, R29, R38 ;  /* 0x000000261d1d7220 */ /* 0x000fc80000400000 */
[----:B------:R-:W-:Y:S01]  /*34e0*/  FMUL R29, R29, R32 ;  /* 0x000000201d1d7220 */ /* 0x000fe20000400000 */
[----:B------:R-:W-:Y:S02]  /*34f0*/  MOV R32, 0x3f800000 ;  /* 0x3f80000000207802 */ /* 0x000fe40000000f00 */
[----:B------:R-:W-:Y:S01]  /*3500*/  @P0 FSEL R29, RZ, +INF , !P3 ;  /* 0x7f800000ff1d0808 */ /* 0x000fe20005800000 */
[----:B------:R-:W-:Y:S06]  /*3510*/  @P2 BRA `(.L_x_57) ;  /* 0x0000000000582947 */ /* 0x000fec0003800000 */
[----:B------:R-:W-:-:S04]  /*3520*/  FSETP.NAN.AND P0, PT, |R0|, |R0|, PT ;  /* 0x400000000000720b */ /* 0x000fc80003f08200 */
[----:B------:R-:W-:-:S13]  /*3530*/  FSETP.NUM.AND P0, PT, |R26|, |R26|, !P0 ;  /* 0x4000001a1a00720b */ /* 0x000fda0004707200 */
[----:B------:R-:W-:Y:S01]  /*3540*/  @!P0 FADD R32, -R0, R26 ;  /* 0x0000001a00208221 */ /* 0x000fe20000000100 */
[----:B------:R-:W-:Y:S06]  /*3550*/  @!P0 BRA `(.L_x_57) ;  /* 0x0000000000488947 */ /* 0x000fec0003800000 */
[----:B------:R-:W-:-:S04]  /*3560*/  FSETP.NEU.AND P0, PT, |R26|, +INF , PT ;  /* 0x7f8000001a00780b */ /* 0x000fc80003f0d200 */
[----:B------:R-:W-:-:S04]  /*3570*/  FSETP.NEU.AND P0, PT, R26, RZ, P0 ;  /* 0x000000ff1a00720b */ /* 0x000fc8000070d000 */
[----:B------:R-:W-:Y:S02]  /*3580*/  FSETP.GT.AND P2, PT, R0, RZ, !P0 ;  /* 0x000000ff0000720b */ /* 0x000fe40004744000 */
[----:B------:R-:W-:-:S07]  /*3590*/  FSETP.NEU.AND P3, PT, |R36|, 1, !P0 ;  /* 0x3f8000002400780b */ /* 0x000fce000476d200 */
[----:B------:R-:W-:-:S05]  /*35a0*/  @!P0 FADD R27, R26, R26 ;  /* 0x0000001a1a1b8221 */ /* 0x000fca0000000000 */
[----:B------:R-:W-:-:S04]  /*35b0*/  @P2 LOP3.LUT R27, R27, 0x7f800000, RZ, 0x3c, !PT ;  /* 0x7f8000001b1b2812 */ /* 0x000fc800078e3cff */
[----:B------:R-:W-:-:S05]  /*35c0*/  @P3 LOP3.LUT R27, R27, 0x7fffffff, RZ, 0xc0, !PT ;  /* 0x7fffffff1b1b3812 */ /* 0x000fca00078ec0ff */
[----:B------:R-:W-:Y:S01]  /*35d0*/  @!P0 IMAD.MOV.U32 R32, RZ, RZ, R27 ;  /* 0x000000ffff208224 */ /* 0x000fe200078e001b */
[----:B------:R-:W-:Y:S06]  /*35e0*/  @!P0 BRA `(.L_x_57) ;  /* 0x0000000000248947 */ /* 0x000fec0003800000 */
[----:B------:R-:W-:Y:S02]  /*35f0*/  FSETP.NEU.AND P0, PT, |R0|, +INF , PT ;  /* 0x7f8000000000780b */ /* 0x000fe40003f0d200 */
[----:B------:R-:W-:-:S13]  /*3600*/  FSETP.EQ.AND P2, PT, R26, -1, PT ;  /* 0xbf8000001a00780b */ /* 0x000fda0003f42000 */
[----:B------:R-:W-:Y:S05]  /*3610*/  @!P0 BRA P2, `(.L_x_57) ;  /* 0x0000000000188947 */ /* 0x000fea0001000000 */
[----:B------:R-:W-:Y:S02]  /*3620*/  FSETP.GEU.AND P2, PT, R26, RZ, PT ;  /* 0x000000ff1a00720b */ /* 0x000fe40003f4e000 */
[----:B------:R-:W-:-:S11]  /*3630*/  MOV R32, R29 ;  /* 0x0000001d00207202 */ /* 0x000fd60000000f00 */
[----:B------:R-:W-:Y:S02]  /*3640*/  @!P2 FSETP.NEU.AND P3, PT, |R36|, 1, PT ;  /* 0x3f8000002400a80b */ /* 0x000fe40003f6d200 */
[----:B------:R-:W-:Y:S02]  /*3650*/  @!P2 FSETP.NEU.AND P0, PT, R11, -R0, PT ;  /* 0x800000000b00a20b */ /* 0x000fe40003f0d000 */
[----:B------:R-:W-:-:S04]  /*3660*/  @!P2 FSEL R27, R29, -R29, P3 ;  /* 0x8000001d1d1ba208 */ /* 0x000fc80001800000 */
[----:B------:R-:W-:-:S07]  /*3670*/  @!P2 FSEL R32, R27, +QNAN , !P0 ;  /* 0x7fffffff1b20a808 */ /* 0x000fce0004000000 */
.L_x_57:
[----:B------:R-:W-:Y:S05]  /*3680*/  BSYNC.RECONVERGENT B0 ;  /* 0x0000000000007941 */ /* 0x000fea0003800200 */
.L_x_56:
[----:B------:R-:W-:Y:S01]  /*3690*/  FSETP.GT.AND P0, PT, R9, R26, PT ;  /* 0x0000001a0900720b */ /* 0x000fe20003f04000 */
[----:B------:R-:W-:-:S12]  /*36a0*/  BSSY.RECONVERGENT B2, `(.L_x_58) ;  /* 0x0000091000027945 */ /* 0x000fd80003800200 */
        /* <DEDUP_REMOVED lines=14> */
.L_x_61:
[----:B------:R-:W-:Y:S05]  /*3790*/  BSYNC.RECONVERGENT B3 ;  /* 0x0000000000037941 */ /* 0x000fea0003800200 */
.L_x_60:
[----:B------:R-:W0:Y:S02]  /*37a0*/  LDC.64 R26, c[0x0][0x390] ;  /* 0x0000e400ff1a7b82 */ /* 0x000e240000000a00 */
[----:B0-----:R-:W-:-:S05]  /*37b0*/  IMAD.WIDE R26, R34, 0x4, R26 ;  /* 0x00000004221a7825 */ /* 0x001fca00078e021a */
[----:B------:R0:W5:Y:S01]  /*37c0*/  LDG.E R32, desc[UR16][R26.64] ;  /* 0x000000101a207981 */ /* 0x000162000c1e1900 */
[C---:B------:R-:W-:Y:S01]  /*37d0*/  FMUL R29, |R28|.reuse, 16777216 ;  /* 0x4b8000001c1d7820 */ /* 0x040fe20000400200 */
[C---:B------:R-:W-:Y:S01]  /*37e0*/  FSETP.GEU.AND P0, PT, |R28|.reuse, 1.175494350822287508e-38, PT ;  /* 0x008000001c00780b */ /* 0x040fe20003f0e200 */
[----:B------:R-:W-:Y:S01]  /*37f0*/  BSSY.RECONVERGENT B0, `(.L_x_62) ;  /* 0x0000057000007945 */ /* 0x000fe20003800200 */
[----:B------:R-:W-:Y:S02]  /*3800*/  FSETP.NEU.AND P2, PT, R28, 1, PT ;  /* 0x3f8000001c00780b */ /* 0x000fe40003f4d000 */
[----:B------:R-:W-:Y:S02]  /*3810*/  FSEL R29, R29, |R28|, !P0 ;  /* 0x4000001c1d1d7208 */ /* 0x000fe40004000000 */
[----:B------:R-:W-:Y:S02]  /*3820*/  MOV R39, 0x3f800000 ;  /* 0x3f80000000277802 */ /* 0x000fe40000000f00 */
[----:B------:R-:W-:-:S04]  /*3830*/  IADD3 R30, PT, PT, R29, -0x3f3504f3, RZ ;  /* 0xc0cafb0d1d1e7810 */ /* 0x000fc80007ffe0ff */
[----:B------:R-:W-:Y:S02]  /*3840*/  LOP3.LUT R40, R30, 0xff800000, RZ, 0xc0, !PT ;  /* 0xff8000001e287812 */ /* 0x000fe400078ec0ff */
[----:B------:R-:W-:Y:S02]  /*3850*/  FSEL R30, RZ, -24, P0 ;  /* 0xc1c00000ff1e7808 */ /* 0x000fe40000000000 */
[-C--:B------:R-:W-:Y:S02]  /*3860*/  IADD3 R38, PT, PT, R29, -R40.reuse, RZ ;  /* 0x800000281d267210 */ /* 0x080fe40007ffe0ff */
[----:B------:R-:W-:-:S03]  /*3870*/  I2FP.F32.S32 R33, R40 ;  /* 0x0000002800217245 */ /* 0x000fc60000201400 */
[C---:B------:R-:W-:Y:S01]  /*3880*/  FADD R29, R38.reuse, 1 ;  /* 0x3f800000261d7421 */ /* 0x040fe20000000000 */
[----:B------:R-:W-:Y:S01]  /*3890*/  FADD R38, R38, -1 ;  /* 0xbf80000026267421 */ /* 0x000fe20000000000 */
[----:B------:R-:W-:-:S03]  /*38a0*/  FFMA R40, R33, 1.1920928955078125e-07, R30 ;  /* 0x3400000021287823 */ /* 0x000fc6000000001e */
[----:B------:R-:W-:Y:S01]  /*38b0*/  FADD R42, R38, R38 ;  /* 0x00000026262a7221 */ /* 0x000fe20000000000 */
[----:B------:R-:W2:Y:S03]  /*38c0*/  MUFU.RCP R29, R29 ;  /* 0x0000001d001d7308 */ /* 0x000ea60000001000 */
[----:B--2---:R-:W-:Y:S01]  /*38d0*/  FMUL R31, R29, R42 ;  /* 0x0000002a1d1f7220 */ /* 0x004fe20000400000 */
[----:B------:R-:W-:-:S03]  /*38e0*/  IMAD.MOV.U32 R42, RZ, RZ, 0x3a2c32e4 ;  /* 0x3a2c32e4ff2a7424 */ /* 0x000fc600078e00ff */
[----:B------:R-:W-:Y:S01]  /*38f0*/  FADD R30, R38, -R31 ;  /* 0x8000001f261e7221 */ /* 0x000fe20000000000 */
[----:B------:R-:W-:-:S03]  /*3900*/  FMUL R33, R31, R31 ;  /* 0x0000001f1f217220 */ /* 0x000fc60000400000 */
[----:B------:R-:W-:Y:S01]  /*3910*/  FADD R37, R30, R30 ;  /* 0x0000001e1e257221 */ /* 0x000fe20000000000 */
[----:B------:R-:W-:Y:S01]  /*3920*/  FFMA R30, R31, 1.4426950216293334961, R40 ;  /* 0x3fb8aa3b1f1e7823 */ /* 0x000fe20000000028 */
[C---:B------:R-:W-:Y:S02]  /*3930*/  FFMA R42, R33.reuse, R42, 0.0032181653659790754318 ;  /* 0x3b52e7db212a7423 */ /* 0x040fe4000000002a */
[----:B------:R-:W-:Y:S01]  /*3940*/  FFMA R38, R38, -R31, R37 ;  /* 0x8000001f26267223 */ /* 0x000fe20000000025 */
[----:B------:R-:W-:Y:S01]  /*3950*/  FADD R40, R40, -R30 ;  /* 0x8000001e28287221 */ /* 0x000fe20000000000 */
[----:B------:R-:W-:Y:S02]  /*3960*/  FFMA R42, R33, R42, 0.018033718690276145935 ;  /* 0x3c93bb73212a7423 */ /* 0x000fe4000000002a */
[----:B------:R-:W-:Y:S01]  /*3970*/  FMUL R38, R29, R38 ;  /* 0x000000261d267220 */ /* 0x000fe20000400000 */
[----:B------:R-:W-:Y:S01]  /*3980*/  FFMA R29, R31, 1.4426950216293334961, R40 ;  /* 0x3fb8aa3b1f1d7823 */ /* 0x000fe20000000028 */
[----:B------:R-:W-:-:S03]  /*3990*/  FFMA R42, R33, R42, 0.12022458761930465698 ;  /* 0x3df6384f212a7423 */ /* 0x000fc6000000002a */
[----:B------:R-:W-:Y:S01]  /*39a0*/  FFMA R40, R38, 1.4426950216293334961, R29 ;  /* 0x3fb8aa3b26287823 */ /* 0x000fe2000000001d */
[----:B------:R-:W-:-:S03]  /*39b0*/  FMUL R42, R33, R42 ;  /* 0x0000002a212a7220 */ /* 0x000fc60000400000 */
[----:B------:R-:W-:Y:S01]  /*39c0*/  FFMA R29, R31, 1.9251366722983220825e-08, R40 ;  /* 0x32a55e341f1d7823 */ /* 0x000fe20000000028 */
[----:B------:R-:W-:-:S04]  /*39d0*/  FMUL R33, R42, 3 ;  /* 0x404000002a217820 */ /* 0x000fc80000400000 */
[----:B------:R-:W-:Y:S01]  /*39e0*/  FFMA R29, R38, R33, R29 ;  /* 0x00000021261d7223 */ /* 0x000fe2000000001d */
[----:B------:R-:W-:-:S03]  /*39f0*/  HFMA2 R33, -RZ, RZ, 0.64013671875, -15.109375 ;  /* 0x391fcb8eff217431 */ /* 0x000fc600000001ff */
[----:B------:R-:W-:-:S04]  /*3a00*/  FFMA R31, R31, R42, R29 ;  /* 0x0000002a1f1f7223 */ /* 0x000fc8000000001d */
[----:B------:R-:W-:-:S04]  /*3a10*/  FADD R38, R30, R31 ;  /* 0x0000001f1e267221 */ /* 0x000fc80000000000 */
[----:B------:R-:W-:Y:S01]  /*3a20*/  FMUL R29, R38, 6 ;  /* 0x40c00000261d7820 */ /* 0x000fe20000400000 */
[----:B------:R-:W-:-:S03]  /*3a30*/  FADD R30, -R30, R38 ;  /* 0x000000261e1e7221 */ /* 0x000fc60000000100 */
[----:B------:R-:W2:Y:S01]  /*3a40*/  FRND R40, R29 ;  /* 0x0000001d00287307 */ /* 0x000ea20000201000 */
[----:B------:R-:W-:Y:S01]  /*3a50*/  FADD R37, R31, -R30 ;  /* 0x8000001e1f257221 */ /* 0x000fe20000000000 */
[----:B------:R-:W-:Y:S01]  /*3a60*/  FFMA R30, R38, 6, -R29 ;  /* 0x40c00000261e7823 */ /* 0x000fe2000000081d */
[----:B------:R-:W-:-:S03]  /*3a70*/  FSETP.GT.AND P3, PT, |R29|, 152, PT ;  /* 0x431800001d00780b */ /* 0x000fc60003f64200 */
[----:B------:R-:W-:Y:S01]  /*3a80*/  FFMA R30, R37, 6, R30 ;  /* 0x40c00000251e7823 */ /* 0x000fe2000000001e */
[----:B--2---:R-:W-:Y:S01]  /*3a90*/  FADD R31, R29, -R40 ;  /* 0x800000281d1f7221 */ /* 0x004fe20000000000 */
[----:B------:R-:W-:-:S03]  /*3aa0*/  FSETP.GT.AND P0, PT, R40, RZ, PT ;  /* 0x000000ff2800720b */ /* 0x000fc60003f04000 */
[----:B------:R-:W-:Y:S01]  /*3ab0*/  FADD R30, R30, R31 ;  /* 0x0000001f1e1e7221 */ /* 0x000fe20000000000 */
[----:B------:R-:W-:-:S03]  /*3ac0*/  SEL R40, RZ, 0x83000000, P0 ;  /* 0x83000000ff287807 */ /* 0x000fc60000000000 */
[----:B------:R-:W-:Y:S01]  /*3ad0*/  FFMA R31, R30, R33, 0.0013391353422775864601 ;  /* 0x3aaf85ed1e1f7423 */ /* 0x000fe20000000021 */
[----:B------:R-:W-:Y:S01]  /*3ae0*/  IADD3 R42, PT, PT, R40, 0x7f000000, RZ ;  /* 0x7f000000282a7810 */ /* 0x000fe20007ffe0ff */
[----:B------:R-:W2:Y:S02]  /*3af0*/  F2I.NTZ R33, R29 ;  /* 0x0000001d00217305 */ /* 0x000ea40000203100 */
[----:B------:R-:W-:-:S04]  /*3b00*/  FFMA R31, R30, R31, 0.0096188392490148544312 ;  /* 0x3c1d98561e1f7423 */ /* 0x000fc8000000001f */
[----:B------:R-:W-:-:S04]  /*3b10*/  FFMA R31, R30, R31, 0.055503588169813156128 ;  /* 0x3d6357bb1e1f7423 */ /* 0x000fc8000000001f */
[----:B------:R-:W-:-:S04]  /*3b20*/  FFMA R31, R30, R31, 0.24022644758224487305 ;  /* 0x3e75fdec1e1f7423 */ /* 0x000fc8000000001f */
[----:B------:R-:W-:-:S04]  /*3b30*/  FFMA R31, R30, R31, 0.69314718246459960938 ;  /* 0x3f3172181e1f7423 */ /* 0x000fc8000000001f */
[----:B------:R-:W-:Y:S01]  /*3b40*/  FFMA R31, R30, R31, 1 ;  /* 0x3f8000001e1f7423 */ /* 0x000fe2000000001f */
[----:B--2---:R-:W-:-:S03]  /*3b50*/  IMAD R30, R33, 0x800000, -R40 ;  /* 0x00800000211e7824 */ /* 0x004fc600078e0a28 */
[----:B------:R-:W-:Y:S01]  /*3b60*/  FMUL R31, R31, R42 ;  /* 0x0000002a1f1f7220 */ /* 0x000fe20000400000 */
[----:B0-----:R-:W-:Y:S06]  /*3b70*/  @!P2 BRA `(.L_x_63) ;  /* 0x000000000078a947 */ /* 0x001fec0003800000 */
[----:B------:R-:W-:-:S13]  /*3b80*/  FSETP.NAN.AND P0, PT, |R28|, |R28|, PT ;  /* 0x4000001c1c00720b */ /* 0x000fda0003f08200 */
[----:B------:R-:W-:Y:S01]  /*3b90*/  @P0 FADD R39, R28, 12 ;  /* 0x414000001c270421 */ /* 0x000fe20000000000 */
[----:B------:R-:W-:Y:S06]  /*3ba0*/  @P0 BRA `(.L_x_63) ;  /* 0x00000000006c0947 */ /* 0x000fec0003800000 */
[----:B------:R-:W-:Y:S01]  /*3bb0*/  FMUL R33, R38, 12 ;  /* 0x4140000026217820 */ /* 0x000fe20000400000 */
[----:B------:R-:W-:Y:S01]  /*3bc0*/  HFMA2 R42, -RZ, RZ, 0.64013671875, -15.109375 ;  /* 0x391fcb8eff2a7431 */ /* 0x000fe200000001ff */
[----:B------:R-:W-:Y:S02]  /*3bd0*/  FSETP.NEU.AND P0, PT, |R28|, +INF , PT ;  /* 0x7f8000001c00780b */ /* 0x000fe40003f0d200 */
[----:B------:R-:W0:Y:S01]  /*3be0*/  FRND R40, R33 ;  /* 0x0000002100287307 */ /* 0x000e220000201000 */
[----:B------:R-:W-:Y:S01]  /*3bf0*/  FFMA R38, R38, 12, -R33 ;  /* 0x4140000026267823 */ /* 0x000fe20000000821 */
[----:B------:R-:W-:Y:S02]  /*3c00*/  FSETP.NEU.AND P0, PT, R28, RZ, P0 ;  /* 0x000000ff1c00720b */ /* 0x000fe4000070d000 */
[----:B------:R-:W-:Y:S01]  /*3c10*/  FSETP.GT.AND P5, PT, |R33|, 152, PT ;  /* 0x431800002100780b */ /* 0x000fe20003fa4200 */
[----:B------:R-:W-:-:S03]  /*3c20*/  FFMA R38, R37, 12, R38 ;  /* 0x4140000025267823 */ /* 0x000fc60000000026 */
[----:B------:R2:W3:Y:S01]  /*3c30*/  F2I.NTZ R39, R33 ;  /* 0x0000002100277305 */ /* 0x0004e20000203100 */
[----:B0-----:R-:W-:Y:S01]  /*3c40*/  FADD R37, R33, -R40 ;  /* 0x8000002821257221 */ /* 0x001fe20000000000 */
[----:B------:R-:W-:-:S03]  /*3c50*/  FSETP.GT.AND P4, PT, R40, RZ, PT ;  /* 0x000000ff2800720b */ /* 0x000fc60003f84000 */
[----:B------:R-:W-:-:S04]  /*3c60*/  FADD R37, R37, R38 ;  /* 0x0000002625257221 */ /* 0x000fc80000000000 */
[----:B------:R-:W-:-:S04]  /*3c70*/  FFMA R38, R37, R42, 0.0013391353422775864601 ;  /* 0x3aaf85ed25267423 */ /* 0x000fc8000000002a */
[----:B------:R-:W-:-:S04]  /*3c80*/  FFMA R38, R37, R38, 0.0096188392490148544312 ;  /* 0x3c1d985625267423 */ /* 0x000fc80000000026 */
[----:B------:R-:W-:-:S04]  /*3c90*/  FFMA R38, R37, R38, 0.055503588169813156128 ;  /* 0x3d6357bb25267423 */ /* 0x000fc80000000026 */
[----:B------:R-:W-:-:S04]  /*3ca0*/  FFMA R38, R37, R38, 0.24022644758224487305 ;  /* 0x3e75fdec25267423 */ /* 0x000fc80000000026 */
[----:B------:R-:W-:Y:S01]  /*3cb0*/  FFMA R40, R37, R38, 0.69314718246459960938 ;  /* 0x3f31721825287423 */ /* 0x000fe20000000026 */
[----:B------:R-:W-:Y:S02]  /*3cc0*/  SEL R38, RZ, 0x83000000, P4 ;  /* 0x83000000ff267807 */ /* 0x000fe40002000000 */
[----:B------:R-:W-:Y:S01]  /*3cd0*/  FSETP.GEU.AND P4, PT, R33, RZ, PT ;  /* 0x000000ff2100720b */ /* 0x000fe20003f8e000 */
[----:B------:R-:W-:Y:S01]  /*3ce0*/  FFMA R40, R37, R40, 1 ;  /* 0x3f80000025287423 */ /* 0x000fe20000000028 */
[----:B--2---:R-:W-:Y:S01]  /*3cf0*/  @!P0 FADD R33, R28, R28 ;  /* 0x0000001c1c218221 */ /* 0x004fe20000000000 */
[----:B------:R-:W-:Y:S01]  /*3d00*/  VIADD R37, R38, 0x7f000000 ;  /* 0x7f00000026257836 */ /* 0x000fe20000000000 */
[----:B---3--:R-:W-:Y:S02]  /*3d10*/  LEA R38, R39, -R38, 0x17 ;  /* 0x8000002627267211 */ /* 0x008fe400078eb8ff */
[----:B------:R-:W-:Y:S01]  /*3d20*/  FSEL R39, RZ, +INF , !P4 ;  /* 0x7f800000ff277808 */ /* 0x000fe20006000000 */
[----:B------:R-:W-:-:S04]  /*3d30*/  FMUL R37, R37, R40 ;  /* 0x0000002825257220 */ /* 0x000fc80000400000 */
[----:B------:R-:W-:Y:S01]  /*3d40*/  @!P5 FMUL R39, R38, R37 ;  /* 0x000000252627d220 */ /* 0x000fe20000400000 */
[----:B------:R-:W-:-:S07]  /*3d50*/  @!P0 LOP3.LUT R39, R33, 0x7fffffff, RZ, 0xc0, !PT ;  /* 0x7fffffff21278812 */ /* 0x000fce00078ec0ff */
.L_x_63:
[----:B------:R-:W-:Y:S05]  /*3d60*/  BSYNC.RECONVERGENT B0 ;  /* 0x0000000000007941 */ /* 0x000fea0003800200 */
.L_x_62:
[----:B------:R-:W-:Y:S01]  /*3d70*/  FSETP.GEU.AND P0, PT, R29, RZ, PT ;  /* 0x000000ff1d00720b */ /* 0x000fe20003f0e000 */
[----:B------:R-:W-:Y:S01]  /*3d80*/  BSSY.RECONVERGENT B0, `(.L_x_64) ;  /* 0x000000d000007945 */ /* 0x000fe20003800200 */
[----:B------:R-:W-:Y:S01]  /*3d90*/  FMUL R30, R31, R30 ;  /* 0x0000001e1f1e7220 */ /* 0x000fe20000400000 */
[----:B------:R-:W-:Y:S02]  /*3da0*/  MOV R37, 0x3f800000 ;  /* 0x3f80000000257802 */ /* 0x000fe40000000f00 */
[----:B------:R-:W-:Y:S01]  /*3db0*/  @P3 FSEL R30, RZ, +INF , !P0 ;  /* 0x7f800000ff1e3808 */ /* 0x000fe20004000000 */
[----:B------:R-:W-:Y:S07]  /*3dc0*/  @!P2 BRA `(.L_x_65) ;  /* 0x000000000020a947 */ /* 0x000fee0003800000 */
[----:B------:R-:W-:-:S13]  /*3dd0*/  FSETP.NAN.AND P0, PT, |R28|, |R28|, PT ;  /* 0x4000001c1c00720b */ /* 0x000fda0003f08200 */
[----:B------:R-:W-:Y:S01]  /*3de0*/  @P0 FADD R37, R28, 6 ;  /* 0x40c000001c250421 */ /* 0x000fe20000000000 */
[----:B------:R-:W-:Y:S06]  /*3df0*/  @P0 BRA `(.L_x_65) ;  /* 0x0000000000140947 */ /* 0x000fec0003800000 */
[C---:B------:R-:W-:Y:S02]  /*3e00*/  FSETP.NEU.AND P0, PT, |R28|.reuse, +INF , PT ;  /* 0x7f8000001c00780b */ /* 0x040fe40003f0d200 */
[----:B------:R-:W-:Y:S02]  /*3e10*/  MOV R37, R30 ;  /* 0x0000001e00257202 */ /* 0x000fe40000000f00 */
[----:B------:R-:W-:-:S13]  /*3e20*/  FSETP.NEU.AND P0, PT, R28, RZ, P0 ;  /* 0x000000ff1c00720b */ /* 0x000fda000070d000 */
[----:B------:R-:W-:-:S05]  /*3e30*/  @!P0 FADD R28, R28, R28 ;  /* 0x0000001c1c1c8221 */ /* 0x000fca0000000000 */
[----:B------:R-:W-:-:S07]  /*3e40*/  @!P0 LOP3.LUT R37, R28, 0x7fffffff, RZ, 0xc0, !PT ;  /* 0x7fffffff1c258812 */ /* 0x000fce00078ec0ff */
.L_x_65:
[----:B------:R-:W-:Y:S05]  /*3e50*/  BSYNC.RECONVERGENT B0 ;  /* 0x0000000000007941 */ /* 0x000fea0003800200 */
.L_x_64:
[----:B------:R-:W0:Y:S08]  /*3e60*/  F2F.F64.F32 R30, R37 ;  /* 0x00000025001e7310 */ /* 0x000e300000201800 */
[----:B------:R-:W2:Y:S01]  /*3e70*/  F2F.F64.F32 R28, R39 ;  /* 0x00000027001c7310 */ /* 0x000ea20000201800 */
[----:B0-----:R-:W-:-:S07]  /*3e80*/  DADD R30, R30, R30 ;  /* 0x000000001e1e7229 */ /* 0x001fce000000001e */
[----:B-----5:R-:W0:Y:S01]  /*3e90*/  F2F.F64.F32 R32, R32 ;  /* 0x0000002000207310 */ /* 0x020e220000201800 */
[----:B--2---:R-:W-:-:S08]  /*3ea0*/  DADD R28, -R30, R28 ;  /* 0x000000001e1c7229 */ /* 0x004fd0000000011c */
[----:B0-----:R-:W-:-:S10]  /*3eb0*/  DFMA R28, R24, R28, R32 ;  /* 0x0000001c181c722b */ /* 0x001fd40000000020 */
[----:B------:R-:W0:Y:S02]  /*3ec0*/  F2F.F32.F64 R29, R28 ;  /* 0x0000001c001d7310 */ /* 0x000e240000301000 */
[----:B0-----:R0:W-:Y:S01]  /*3ed0*/  STG.E desc[UR16][R26.64], R29 ;  /* 0x0000001d1a007986 */ /* 0x0011e2000c101910 */
[----:B------:R-:W-:Y:S05]  /*3ee0*/  BRA `(.L_x_66) ;  /* 0x0000000000307947 */ /* 0x000fea0003800000 */
.L_x_59:
[----:B------:R-:W0:Y:S02]  /*3ef0*/  LDC.64 R26, c[0x0][0x390] ;  /* 0x0000e400ff1a7b82 */ /* 0x000e240000000a00 */
[----:B0-----:R-:W-:-:S05]  /*3f00*/  IMAD.WIDE R26, R34, 0x4, R26 ;  /* 0x00000004221a7825 */ /* 0x001fca00078e021a */
[----:B------:R-:W2:Y:S01]  /*3f10*/  LDG.E R33, desc[UR16][R26.64] ;  /* 0x000000101a217981 */ /* 0x000ea2000c1e1900 */
[----:B------:R-:W0:Y:S01]  /*3f20*/  F2F.F64.F32 R28, R32 ;  /* 0x00000020001c7310 */ /* 0x000e220000201800 */
[----:B------:R-:W-:Y:S01]  /*3f30*/  IMAD.U32 R30, RZ, RZ, UR14 ;  /* 0x0000000eff1e7e24 */ /* 0x000fe2000f8e00ff */
[----:B------:R-:W-:-:S06]  /*3f40*/  MOV R31, UR15 ;  /* 0x0000000f001f7c02 */ /* 0x000fcc0008000f00 */
[----:B------:R-:W-:-:S08]  /*3f50*/  DMUL R30, R30, -0.5 ;  /* 0xbfe000001e1e7828 */ /* 0x000fd00000000000 */
[----:B0-----:R-:W-:-:S10]  /*3f60*/  DMUL R28, R30, R28 ;  /* 0x0000001c1e1c7228 */ /* 0x001fd40000000000 */
[----:B------:R-:W0:Y:S02]  /*3f70*/  F2F.F32.F64 R29, R28 ;  /* 0x0000001c001d7310 */ /* 0x000e240000301000 */
[----:B0-----:R-:W-:-:S04]  /*3f80*/  FFMA R30, R10, R29, UR9 ;  /* 0x000000090a1e7e23 */ /* 0x001fc8000800001d */
[----:B--2---:R-:W-:-:S05]  /*3f90*/  FADD R31, R30, R33 ;  /* 0x000000211e1f7221 */ /* 0x004fca0000000000 */
[----:B------:R2:W-:Y:S02]  /*3fa0*/  STG.E desc[UR16][R26.64], R31 ;  /* 0x0000001f1a007986 */ /* 0x0005e4000c101910 */
.L_x_66:
[----:B------:R-:W-:Y:S05]  /*3fb0*/  BSYNC.RECONVERGENT B2 ;  /* 0x0000000000027941 */ /* 0x000fea0003800200 */
.L_x_58:
[----:B------:R-:W-:Y:S01]  /*3fc0*/  UIADD3 UR6, UP0, UPT, UR6, 0x4, URZ ;  /* 0x0000000406067890 */ /* 0x000fe2000ff1e0ff */
[----:B------:R-:W-:-:S03]  /*3fd0*/  IADD3 R34, PT, PT, R3, R34, RZ ;  /* 0x0000002203227210 */ /* 0x000fc60007ffe0ff */
[----:B------:R-:W-:Y:S01]  /*3fe0*/  UIADD3.X UR7, UPT, UPT, URZ, UR7, URZ, UP0, !UPT ;  /* 0x00000007ff077290 */ /* 0x000fe200087fe4ff */
[----:B------:R-:W-:Y:S11]  /*3ff0*/  BRA.U UP1, `(.L_x_67) ;  /* 0xfffffff101347547 */ /* 0x000ff6000b83ffff */
.L_x_45:
[----:B------:R-:W3:Y:S01]  /*4000*/  LDCU UR5, c[0x0][0x39c] ;  /* 0x00007380ff0577ac */ /* 0x000ee20008000800 */
[----:B------:R-:W-:-:S04]  /*4010*/  UIADD3 UR4, UPT, UPT, UR4, 0x1, URZ ;  /* 0x0000000104047890 */ /* 0x000fc8000fffe0ff */
[----:B---3--:R-:W-:-:S09]  /*4020*/  UISETP.NE.AND UP0, UPT, UR4, UR5, UPT ;  /* 0x000000050400728c */ /* 0x008fd2000bf05270 */
[----:B------:R-:W-:Y:S05]  /*4030*/  BRA.U UP0, `(.L_x_68) ;  /* 0xffffffc500a07547 */ /* 0x000fea000b83ffff */
[----:B------:R-:W-:Y:S05]  /*4040*/  EXIT ;  /* 0x000000000000794d */ /* 0x000fea0003800000 */
        .weak           $__internal_0_$__cuda_sm20_div_rn_f64_full
        .type           $__internal_0_$__cuda_sm20_div_rn_f64_full,@function
        .size           $__internal_0_$__cuda_sm20_div_rn_f64_full,($__internal_1_$__cuda_sm20_sqrt_rn_f32_slowpath - $__internal_0_$__cuda_sm20_div_rn_f64_full)
$__internal_0_$__cuda_sm20_div_rn_f64_full:
[----:B------:R-:W-:Y:S01]  /*4050*/  MOV R27, R29 ;  /* 0x0000001d001b7202 */ /* 0x000fe20000000f00 */
[----:B------:R-:W-:Y:S01]  /*4060*/  HFMA2 R40, -RZ, RZ, 0.0045166015625, 0 ;  /* 0x1ca00000ff287431 */ /* 0x000fe200000001ff */
[----:B------:R-:W-:Y:S01]  /*4070*/  MOV R29, R31 ;  /* 0x0000001f001d7202 */ /* 0x000fe20000000f00 */
[----:B------:R-:W-:Y:S01]  /*4080*/  IMAD.MOV.U32 R28, RZ, RZ, R30 ;  /* 0x000000ffff1c7224 */ /* 0x000fe200078e001e */
[C---:B------:R-:W-:Y:S01]  /*4090*/  FSETP.GEU.AND P0, PT, |R27|.reuse, 1.469367938527859385e-39, PT ;  /* 0x001000001b00780b */ /* 0x040fe20003f0e200 */
[----:B------:R-:W-:Y:S01]  /*40a0*/  BSSY.RECONVERGENT B1, `(.L_x_69) ;  /* 0x0000054000017945 */ /* 0x000fe20003800200 */
[----:B------:R-:W-:Y:S02]  /*40b0*/  LOP3.LUT R38, R27, 0x7ff00000, RZ, 0xc0, !PT ;  /* 0x7ff000001b267812 */ /* 0x000fe400078ec0ff */
[----:B------:R-:W-:Y:S02]  /*40c0*/  LOP3.LUT R41, R31, 0x7ff00000, RZ, 0xc0, !PT ;  /* 0x7ff000001f297812 */ /* 0x000fe400078ec0ff */
[----:B------:R-:W-:-:S07]  /*40d0*/  MOV R34, 0x1 ;  /* 0x0000000100227802 */ /* 0x000fce0000000f00 */
[----:B------:R-:W-:Y:S01]  /*40e0*/  @!P0 LOP3.LUT R33, R29, 0x7ff00000, RZ, 0xc0, !PT ;  /* 0x7ff000001d218812 */ /* 0x000fe200078ec0ff */
[----:B------:R-:W-:-:S03]  /*40f0*/  @!P0 IMAD.MOV.U32 R42, RZ, RZ, RZ ;  /* 0x000000ffff2a8224 */ /* 0x000fc600078e00ff */
[----:B------:R-:W-:-:S04]  /*4100*/  @!P0 ISETP.GE.U32.AND P6, PT, R38, R33, PT ;  /* 0x000000212600820c */ /* 0x000fc80003fc6070 */
[----:B------:R-:W-:Y:S02]  /*4110*/  @!P0 SEL R43, R40, 0x63400000, !P6 ;  /* 0x63400000282b8807 */ /* 0x000fe40007000000 */
[----:B------:R-:W-:Y:S02]  /*4120*/  ISETP.GE.U32.AND P6, PT, R38, R41, PT ;  /* 0x000000292600720c */ /* 0x000fe40003fc6070 */
[----:B------:R-:W-:Y:S02]  /*4130*/  @!P0 LOP3.LUT R32, R43, 0x80000000, R27, 0xf8, !PT ;  /* 0x800000002b208812 */ /* 0x000fe400078ef81b */
[----:B------:R-:W-:Y:S02]  /*4140*/  SEL R33, R40, 0x63400000, !P6 ;  /* 0x6340000028217807 */ /* 0x000fe40007000000 */
[C---:B------:R-:W-:Y:S02]  /*4150*/  FSETP.GEU.AND P6, PT, |R31|.reuse, 1.469367938527859385e-39, PT ;  /* 0x001000001f00780b */ /* 0x040fe40003fce200 */
[----:B------:R-:W-:-:S02]  /*4160*/  LOP3.LUT R31, R31, 0x800fffff, RZ, 0xc0, !PT ;  /* 0x800fffff1f1f7812 */ /* 0x000fc400078ec0ff */
[----:B------:R-:W-:Y:S02]  /*4170*/  @!P0 LOP3.LUT R43, R32, 0x100000, RZ, 0xfc, !PT ;  /* 0x00100000202b8812 */ /* 0x000fe400078efcff */
[----:B------:R-:W-:Y:S02]  /*4180*/  LOP3.LUT R31, R31, 0x3ff00000, RZ, 0xfc, !PT ;  /* 0x3ff000001f1f7812 */ /* 0x000fe400078efcff */
[----:B------:R-:W-:Y:S02]  /*4190*/  LOP3.LUT R33, R33, 0x800fffff, R27, 0xf8, !PT ;  /* 0x800fffff21217812 */ /* 0x000fe400078ef81b */
[----:B------:R-:W-:-:S03]  /*41a0*/  MOV R32, R26 ;  /* 0x0000001a00207202 */ /* 0x000fc60000000f00 */
[----:B------:R-:W-:-:S03]  /*41b0*/  @!P6 DMUL R30, R28, 8.98846567431157953865e+307 ;  /* 0x7fe000001c1ee828 */ /* 0x000fc60000000000 */
[----:B------:R-:W-:-:S03]  /*41c0*/  @!P0 DFMA R32, R32, 2, -R42 ;  /* 0x400000002020882b */ /* 0x000fc6000000082a */
[----:B------:R-:W0:Y:S04]  /*41d0*/  MUFU.RCP64H R35, R31 ;  /* 0x0000001f00237308 */ /* 0x000e280000001800 */
[----:B------:R-:W-:Y:S01]  /*41e0*/  @!P6 LOP3.LUT R41, R31, 0x7ff00000, RZ, 0xc0, !PT ;  /* 0x7ff000001f29e812 */ /* 0x000fe200078ec0ff */
[----:B0-----:R-:W-:-:S08]  /*41f0*/  DFMA R42, R34, -R30, 1 ;  /* 0x3ff00000222a742b */ /* 0x001fd0000000081e */
[----:B------:R-:W-:-:S08]  /*4200*/  DFMA R42, R42, R42, R42 ;  /* 0x0000002a2a2a722b */ /* 0x000fd0000000002a */
[----:B------:R-:W-:-:S08]  /*4210*/  DFMA R34, R34, R42, R34 ;  /* 0x0000002a2222722b */ /* 0x000fd00000000022 */
[----:B------:R-:W-:-:S08]  /*4220*/  DFMA R44, R34, -R30, 1 ;  /* 0x3ff00000222c742b */ /* 0x000fd0000000081e */
[----:B------:R-:W-:-:S08]  /*4230*/  DFMA R44, R34, R44, R34 ;  /* 0x0000002c222c722b */ /* 0x000fd00000000022 */
[----:B------:R-:W-:-:S08]  /*4240*/  DMUL R42, R44, R32 ;  /* 0x000000202c2a7228 */ /* 0x000fd00000000000 */
[----:B------:R-:W-:-:S08]  /*4250*/  DFMA R34, R42, -R30, R32 ;  /* 0x8000001e2a22722b */ /* 0x000fd00000000020 */
[----:B------:R-:W-:Y:S01]  /*4260*/  DFMA R34, R44, R34, R42 ;  /* 0x000000222c22722b */ /* 0x000fe2000000002a */
[----:B------:R-:W-:Y:S02]  /*4270*/  MOV R42, R38 ;  /* 0x00000026002a7202 */ /* 0x000fe40000000f00 */
[----:B------:R-:W-:-:S04]  /*4280*/  @!P0 LOP3.LUT R42, R33, 0x7ff00000, RZ, 0xc0, !PT ;  /* 0x7ff00000212a8812 */ /* 0x000fc800078ec0ff */
[----:B------:R-:W-:-:S04]  /*4290*/  IADD3 R43, PT, PT, R42, -0x1, RZ ;  /* 0xffffffff2a2b7810 */ /* 0x000fc80007ffe0ff */
[----:B------:R-:W-:Y:S01]  /*42a0*/  ISETP.GT.U32.AND P0, PT, R43, 0x7feffffe, PT ;  /* 0x7feffffe2b00780c */ /* 0x000fe20003f04070 */
[----:B------:R-:W-:-:S05]  /*42b0*/  VIADD R43, R41, 0xffffffff ;  /* 0xffffffff292b7836 */ /* 0x000fca0000000000 */
[----:B------:R-:W-:-:S13]  /*42c0*/  ISETP.GT.U32.OR P0, PT, R43, 0x7feffffe, P0 ;  /* 0x7feffffe2b00780c */ /* 0x000fda0000704470 */
[----:B------:R-:W-:Y:S05]  /*42d0*/  @P0 BRA `(.L_x_70) ;  /* 0x00000000006c0947 */ /* 0x000fea0003800000 */
[----:B------:R-:W-:-:S04]  /*42e0*/  LOP3.LUT R27, R29, 0x7ff00000, RZ, 0xc0, !PT ;  /* 0x7ff000001d1b7812 */ /* 0x000fc800078ec0ff */
[CC--:B------:R-:W-:Y:S02]  /*42f0*/  VIADDMNMX R26, R38.reuse, -R27.reuse, 0xb9600000, !PT ;  /* 0xb9600000261a7446 */ /* 0x0c0fe4000780091b */
[----:B------:R-:W-:Y:S02]  /*4300*/  ISETP.GE.U32.AND P0, PT, R38, R27, PT ;  /* 0x0000001b2600720c */ /* 0x000fe40003f06070 */
[----:B------:R-:W-:Y:S02]  /*4310*/  VIMNMX R26, PT, PT, R26, 0x46a00000, PT ;  /* 0x46a000001a1a7848 */ /* 0x000fe40003fe0100 */
[----:B------:R-:W-:-:S04]  /*4320*/  SEL R27, R40, 0x63400000, !P0 ;  /* 0x63400000281b7807 */ /* 0x000fc80004000000 */
[----:B------:R-:W-:Y:S02]  /*4330*/  IADD3 R38, PT, PT, -R27, R26, RZ ;  /* 0x0000001a1b267210 */ /* 0x000fe40007ffe1ff */
[----:B------:R-:W-:Y:S02]  /*4340*/  MOV R26, RZ ;  /* 0x000000ff001a7202 */ /* 0x000fe40000000f00 */
[----:B------:R-:W-:-:S06]  /*4350*/  IADD3 R27, PT, PT, R38, 0x7fe00000, RZ ;  /* 0x7fe00000261b7810 */ /* 0x000fcc0007ffe0ff */
[----:B------:R-:W-:-:S10]  /*4360*/  DMUL R44, R34, R26 ;  /* 0x0000001a222c7228 */ /* 0x000fd40000000000 */
[----:B------:R-:W-:-:S13]  /*4370*/  FSETP.GTU.AND P0, PT, |R45|, 1.469367938527859385e-39, PT ;  /* 0x001000002d00780b */ /* 0x000fda0003f0c200 */
[----:B------:R-:W-:Y:S05]  /*4380*/  @P0 BRA `(.L_x_71) ;  /* 0x0000000000940947 */ /* 0x000fea0003800000 */
[----:B------:R-:W-:-:S06]  /*4390*/  DFMA R30, R34, -R30, R32 ;  /* 0x8000001e221e722b */ /* 0x000fcc0000000020 */
[----:B------:R-:W-:-:S04]  /*43a0*/  IMAD.MOV.U32 R30, RZ, RZ, RZ ;  /* 0x000000ffff1e7224 */ /* 0x000fc800078e00ff */
[C---:B------:R-:W-:Y:S02]  /*43b0*/  FSETP.NEU.AND P0, PT, R31.reuse, RZ, PT ;  /* 0x000000ff1f00720b */ /* 0x040fe40003f0d000 */
[----:B------:R-:W-:-:S04]  /*43c0*/  LOP3.LUT R29, R31, 0x80000000, R29, 0x48, !PT ;  /* 0x800000001f1d7812 */ /* 0x000fc800078e481d */
[----:B------:R-:W-:-:S07]  /*43d0*/  LOP3.LUT R31, R29, R27, RZ, 0xfc, !PT ;  /* 0x0000001b1d1f7212 */ /* 0x000fce00078efcff */
[----:B------:R-:W-:Y:S05]  /*43e0*/  @!P0 BRA `(.L_x_71) ;  /* 0x00000000007c8947 */ /* 0x000fea0003800000 */
[----:B------:R-:W-:Y:S01]  /*43f0*/  IADD3 R27, PT, PT, -R38, RZ, RZ ;  /* 0x000000ff261b7210 */ /* 0x000fe20007ffe1ff */
[----:B------:R-:W-:Y:S01]  /*4400*/  DMUL.RP R30, R34, R30 ;  /* 0x0000001e221e7228 */ /* 0x000fe20000008000 */
[----:B------:R-:W-:-:S06]  /*4410*/  MOV R26, RZ ;  /* 0x000000ff001a7202 */ /* 0x000fcc0000000f00 */
[----:B------:R-:W-:-:S03]  /*4420*/  DFMA R26, R44, -R26, R34 ;  /* 0x8000001a2c1a722b */ /* 0x000fc60000000022 */
[----:B------:R-:W-:-:S03]  /*4430*/  LOP3.LUT R29, R31, R29, RZ, 0x3c, !PT ;  /* 0x0000001d1f1d7212 */ /* 0x000fc600078e3cff */
[----:B------:R-:W-:-:S04]  /*4440*/  IADD3 R26, PT, PT, -R38, -0x43300000, RZ ;  /* 0xbcd00000261a7810 */ /* 0x000fc80007ffe1ff */
[----:B------:R-:W-:-:S04]  /*4450*/  FSETP.NEU.AND P0, PT, |R27|, R26, PT ;  /* 0x0000001a1b00720b */ /* 0x000fc80003f0d200 */
[----:B------:R-:W-:Y:S02]  /*4460*/  FSEL R44, R30, R44, !P0 ;  /* 0x0000002c1e2c7208 */ /* 0x000fe40004000000 */
[----:B------:R-:W-:Y:S01]  /*4470*/  FSEL R45, R29, R45, !P0 ;  /* 0x0000002d1d2d7208 */ /* 0x000fe20004000000 */
[----:B------:R-:W-:Y:S06]  /*4480*/  BRA `(.L_x_71) ;  /* 0x0000000000547947 */ /* 0x000fec0003800000 */
.L_x_70:
[----:B------:R-:W-:-:S14]  /*4490*/  DSETP.NAN.AND P0, PT, R26, R26, PT ;  /* 0x0000001a1a00722a */ /* 0x000fdc0003f08000 */
[----:B------:R-:W-:Y:S05]  /*44a0*/  @P0 BRA `(.L_x_72) ;  /* 0x0000000000440947 */ /* 0x000fea0003800000 */
[----:B------:R-:W-:-:S14]  /*44b0*/  DSETP.NAN.AND P0, PT, R28, R28, PT ;  /* 0x0000001c1c00722a */ /* 0x000fdc0003f08000 */
[----:B------:R-:W-:Y:S05]  /*44c0*/  @P0 BRA `(.L_x_73) ;  /* 0x0000000000300947 */ /* 0x000fea0003800000 */
[----:B------:R-:W-:Y:S01]  /*44d0*/  ISETP.NE.AND P0, PT, R42, R41, PT ;  /* 0x000000292a00720c */ /* 0x000fe20003f05270 */
[----:B------:R-:W-:Y:S01]  /*44e0*/  IMAD.MOV.U32 R45, RZ, RZ, -0x80000 ;  /* 0xfff80000ff2d7424 */ /* 0x000fe200078e00ff */
[----:B------:R-:W-:-:S11]  /*44f0*/  MOV R44, 0x0 ;  /* 0x00000000002c7802 */ /* 0x000fd60000000f00 */
[----:B------:R-:W-:Y:S05]  /*4500*/  @!P0 BRA `(.L_x_71) ;  /* 0x0000000000348947 */ /* 0x000fea0003800000 */
[----:B------:R-:W-:Y:S02]  /*4510*/  ISETP.NE.AND P0, PT, R42, 0x7ff00000, PT ;  /* 0x7ff000002a00780c */ /* 0x000fe40003f05270 */
[----:B------:R-:W-:Y:S02]  /*4520*/  LOP3.LUT R45, R27, 0x80000000, R29, 0x48, !PT ;  /* 0x800000001b2d7812 */ /* 0x000fe400078e481d */
[----:B------:R-:W-:-:S13]  /*4530*/  ISETP.EQ.OR P0, PT, R41, RZ, !P0 ;  /* 0x000000ff2900720c */ /* 0x000fda0004702670 */
[----:B------:R-:W-:Y:S02]  /*4540*/  @P0 LOP3.LUT R26, R45, 0x7ff00000, RZ, 0xfc, !PT ;  /* 0x7ff000002d1a0812 */ /* 0x000fe400078efcff */
[----:B------:R-:W-:Y:S02]  /*4550*/  @!P0 MOV R44, RZ ;  /* 0x000000ff002c8202 */ /* 0x000fe40000000f00 */
[----:B------:R-:W-:Y:S02]  /*4560*/  @P0 MOV R44, RZ ;  /* 0x000000ff002c0202 */ /* 0x000fe40000000f00 */
[----:B------:R-:W-:Y:S01]  /*4570*/  @P0 MOV R45, R26 ;  /* 0x0000001a002d0202 */ /* 0x000fe20000000f00 */
[----:B------:R-:W-:Y:S06]  /*4580*/  BRA `(.L_x_71) ;  /* 0x0000000000147947 */ /* 0x000fec0003800000 */
.L_x_73:
[----:B------:R-:W-:Y:S01]  /*4590*/  LOP3.LUT R45, R29, 0x80000, RZ, 0xfc, !PT ;  /* 0x000800001d2d7812 */ /* 0x000fe200078efcff */
[----:B------:R-:W-:Y:S01]  /*45a0*/  IMAD.MOV.U32 R44, RZ, RZ, R28 ;  /* 0x000000ffff2c7224 */ /* 0x000fe200078e001c */
[----:B------:R-:W-:Y:S06]  /*45b0*/  BRA `(.L_x_71) ;  /* 0x0000000000087947 */ /* 0x000fec0003800000 */
.L_x_72:
[----:B------:R-:W-:Y:S02]  /*45c0*/  LOP3.LUT R45, R27, 0x80000, RZ, 0xfc, !PT ;  /* 0x000800001b2d7812 */ /* 0x000fe400078efcff */
[----:B------:R-:W-:-:S07]  /*45d0*/  MOV R44, R26 ;  /* 0x0000001a002c7202 */ /* 0x000fce0000000f00 */
.L_x_71:
[----:B------:R-:W-:Y:S05]  /*45e0*/  BSYNC.RECONVERGENT B1 ;  /* 0x0000000000017941 */ /* 0x000fea0003800200 */
.L_x_69:
[----:B------:R-:W-:Y:S01]  /*45f0*/  HFMA2 R27, -RZ, RZ, 0, 0 ;  /* 0x00000000ff1b7431 */ /* 0x000fe200000001ff */
[----:B------:R-:W-:-:S04]  /*4600*/  MOV R26, R0 ;  /* 0x00000000001a7202 */ /* 0x000fc80000000f00 */
[----:B------:R-:W-:Y:S05]  /*4610*/  RET.REL.NODEC R26 `(_Z16generateProtGridPfS_S_iiPiS_fffffffiif) ;  /* 0xffffffb81a787950 */ /* 0x000fea0003c3ffff */
        .weak           $__internal_1_$__cuda_sm20_sqrt_rn_f32_slowpath
        .type           $__internal_1_$__cuda_sm20_sqrt_rn_f32_slowpath,@function
        .size           $__internal_1_$__cuda_sm20_sqrt_rn_f32_slowpath,($__internal_2_$__cuda_sm3x_div_rn_noftz_f32_slowpath - $__internal_1_$__cuda_sm20_sqrt_rn_f32_slowpath)
$__internal_1_$__cuda_sm20_sqrt_rn_f32_slowpath:
[----:B------:R-:W-:-:S13]  /*4620*/  LOP3.LUT P0, RZ, R0, 0x7fffffff, RZ, 0xc0, !PT ;  /* 0x7fffffff00ff7812 */ /* 0x000fda000780c0ff */
[----:B------:R-:W-:Y:S01]  /*4630*/  @!P0 IMAD.MOV.U32 R26, RZ, RZ, R0 ;  /* 0x000000ffff1a8224 */ /* 0x000fe200078e0000 */
[----:B------:R-:W-:Y:S06]  /*4640*/  @!P0 BRA `(.L_x_74) ;  /* 0x0000000000408947 */ /* 0x000fec0003800000 */
[----:B------:R-:W-:-:S13]  /*4650*/  FSETP.GEU.FTZ.AND P0, PT, R0, RZ, PT ;  /* 0x000000ff0000720b */ /* 0x000fda0003f1e000 */
[----:B------:R-:W-:Y:S01]  /*4660*/  @!P0 MOV R26, 0x7fffffff ;  /* 0x7fffffff001a8802 */ /* 0x000fe20000000f00 */
[----:B------:R-:W-:Y:S06]  /*4670*/  @!P0 BRA `(.L_x_74) ;  /* 0x0000000000348947 */ /* 0x000fec0003800000 */
[----:B------:R-:W-:-:S13]  /*4680*/  FSETP.GTU.FTZ.AND P0, PT, |R0|, +INF , PT ;  /* 0x7f8000000000780b */ /* 0x000fda0003f1c200 */
[----:B------:R-:W-:Y:S01]  /*4690*/  @P0 FADD.FTZ R26, R0, 1 ;  /* 0x3f800000001a0421 */ /* 0x000fe20000010000 */
[----:B------:R-:W-:Y:S06]  /*46a0*/  @P0 BRA `(.L_x_74) ;  /* 0x0000000000280947 */ /* 0x000fec0003800000 */
[----:B------:R-:W-:-:S13]  /*46b0*/  FSETP.NEU.FTZ.AND P0, PT, |R0|, +INF , PT ;  /* 0x7f8000000000780b */ /* 0x000fda0003f1d200 */
[----:B------:R-:W-:-:S04]  /*46c0*/  @P0 FFMA R27, R0, 1.84467440737095516160e+19, RZ ;  /* 0x5f800000001b0823 */ /* 0x000fc800000000ff */
[----:B------:R-:W0:Y:S02]  /*46d0*/  @P0 MUFU.RSQ R26, R27 ;  /* 0x0000001b001a0308 */ /* 0x000e240000001400 */
[----:B0-----:R-:W-:Y:S01]  /*46e0*/  @P0 FMUL.FTZ R28, R27, R26 ;  /* 0x0000001a1b1c0220 */ /* 0x001fe20000410000 */
[----:B------:R-:W-:Y:S01]  /*46f0*/  @P0 FMUL.FTZ R30, R26, 0.5 ;  /* 0x3f0000001a1e0820 */ /* 0x000fe20000410000 */
[----:B------:R-:W-:Y:S02]  /*4700*/  @!P0 MOV R26, R0 ;  /* 0x00000000001a8202 */ /* 0x000fe40000000f00 */
[----:B------:R-:W-:-:S04]  /*4710*/  @P0 FADD.FTZ R29, -R28, -RZ ;  /* 0x800000ff1c1d0221 */ /* 0x000fc80000010100 */
[----:B------:R-:W-:-:S04]  /*4720*/  @P0 FFMA R29, R28, R29, R27 ;  /* 0x0000001d1c1d0223 */ /* 0x000fc8000000001b */
[----:B------:R-:W-:-:S04]  /*4730*/  @P0 FFMA R29, R29, R30, R28 ;  /* 0x0000001e1d1d0223 */ /* 0x000fc8000000001c */
[----:B------:R-:W-:-:S07]  /*4740*/  @P0 FMUL.FTZ R26, R29, 2.3283064365386962891e-10 ;  /* 0x2f8000001d1a0820 */ /* 0x000fce0000410000 */
.L_x_74:
[----:B------:R-:W-:Y:S01]  /*4750*/  HFMA2 R27, -RZ, RZ, 0, 0 ;  /* 0x00000000ff1b7431 */ /* 0x000fe200000001ff */
[----:B------:R-:W-:Y:S01]  /*4760*/  MOV R0, R26 ;  /* 0x0000001a00007202 */ /* 0x000fe20000000f00 */
[----:B------:R-:W-:-:S04]  /*4770*/  IMAD.MOV.U32 R26, RZ, RZ, R31 ;  /* 0x000000ffff1a7224 */ /* 0x000fc800078e001f */
[----:B------:R-:W-:Y:S05]  /*4780*/  RET.REL.NODEC R26 `(_Z16generateProtGridPfS_S_iiPiS_fffffffiif) ;  /* 0xffffffb81a1c7950 */ /* 0x000fea0003c3ffff */
        .weak           $__internal_2_$__cuda_sm3x_div_rn_noftz_f32_slowpath
        .type           $__internal_2_$__cuda_sm3x_div_rn_noftz_f32_slowpath,@function
        .size           $__internal_2_$__cuda_sm3x_div_rn_noftz_f32_slowpath,(.L_x_89 - $__internal_2_$__cuda_sm3x_div_rn_noftz_f32_slowpath)
$__internal_2_$__cuda_sm3x_div_rn_noftz_f32_slowpath:
[----:B------:R-:W-:Y:S01]  /*4790*/  SHF.R.U32.HI R29, RZ, 0x17, R27 ;  /* 0x00000017ff1d7819 */ /* 0x000fe2000001161b */
[----:B------:R-:W-:Y:S01]  /*47a0*/  BSSY.RECONVERGENT B0, `(.L_x_75) ;  /* 0x0000062000007945 */ /* 0x000fe20003800200 */
[----:B------:R-:W-:Y:S02]  /*47b0*/  SHF.R.U32.HI R38, RZ, 0x17, R26 ;  /* 0x00000017ff267819 */ /* 0x000fe4000001161a */
[----:B------:R-:W-:Y:S02]  /*47c0*/  LOP3.LUT R29, R29, 0xff, RZ, 0xc0, !PT ;  /* 0x000000ff1d1d7812 */ /* 0x000fe400078ec0ff */
[----:B------:R-:W-:Y:S02]  /*47d0*/  LOP3.LUT R38, R38, 0xff, RZ, 0xc0, !PT ;  /* 0x000000ff26267812 */ /* 0x000fe400078ec0ff */
[----:B------:R-:W-:Y:S02]  /*47e0*/  IADD3 R33, PT, PT, R29, -0x1, RZ ;  /* 0xffffffff1d217810 */ /* 0x000fe40007ffe0ff */
[----:B------:R-:W-:-:S02]  /*47f0*/  IADD3 R31, PT, PT, R38, -0x1, RZ ;  /* 0xffffffff261f7810 */ /* 0x000fc40007ffe0ff */
[----:B------:R-:W-:-:S04]  /*4800*/  ISETP.GT.U32.AND P0, PT, R33, 0xfd, PT ;  /* 0x000000fd2100780c */ /* 0x000fc80003f04070 */
[----:B------:R-:W-:-:S13]  /*4810*/  ISETP.GT.U32.OR P0, PT, R31, 0xfd, P0 ;  /* 0x000000fd1f00780c */ /* 0x000fda0000704470 */
[----:B------:R-:W-:Y:S01]  /*4820*/  @!P0 IMAD.MOV.U32 R28, RZ, RZ, RZ ;  /* 0x000000ffff1c8224 */ /* 0x000fe200078e00ff */
[----:B------:R-:W-:Y:S06]  /*4830*/  @!P0 BRA `(.L_x_76) ;  /* 0x00000000005c8947 */ /* 0x000fec0003800000 */
[----:B------:R-:W-:Y:S02]  /*4840*/  FSETP.GTU.FTZ.AND P0, PT, |R26|, +INF , PT ;  /* 0x7f8000001a00780b */ /* 0x000fe40003f1c200 */
[----:B------:R-:W-:-:S04]  /*4850*/  FSETP.GTU.FTZ.AND P2, PT, |R27|, +INF , PT ;  /* 0x7f8000001b00780b */ /* 0x000fc80003f5c200 */
[----:B------:R-:W-:-:S13]  /*4860*/  PLOP3.LUT P0, PT, P0, P2, PT, 0xf8, 0x8f ;  /* 0x00000000008f781c */ /* 0x000fda0000705f70 */
[----:B------:R-:W-:Y:S05]  /*4870*/  @P0 BRA `(.L_x_77) ;  /* 0x00000004004c0947 */ /* 0x000fea0003800000 */
[----:B------:R-:W-:-:S13]  /*4880*/  LOP3.LUT P0, RZ, R27, 0x7fffffff, R26, 0xc8, !PT ;  /* 0x7fffffff1bff7812 */ /* 0x000fda000780c81a */
[----:B------:R-:W-:Y:S05]  /*4890*/  @!P0 BRA `(.L_x_78) ;  /* 0x00000004003c8947 */ /* 0x000fea0003800000 */
[C---:B------:R-:W-:Y:S02]  /*48a0*/  FSETP.NEU.FTZ.AND P0, PT, |R26|.reuse, +INF , PT ;  /* 0x7f8000001a00780b */ /* 0x040fe40003f1d200 */
[----:B------:R-:W-:Y:S02]  /*48b0*/  FSETP.NEU.FTZ.AND P3, PT, |R27|, +INF , PT ;  /* 0x7f8000001b00780b */ /* 0x000fe40003f7d200 */
[----:B------:R-:W-:-:S11]  /*48c0*/  FSETP.NEU.FTZ.AND P2, PT, |R26|, +INF , PT ;  /* 0x7f8000001a00780b */ /* 0x000fd60003f5d200 */
[----:B------:R-:W-:Y:S05]  /*48d0*/  @!P3 BRA !P0, `(.L_x_78) ;  /* 0x00000004002cb947 */ /* 0x000fea0004000000 */
[----:B------:R-:W-:-:S04]  /*48e0*/  LOP3.LUT P0, RZ, R26, 0x7fffffff, RZ, 0xc0, !PT ;  /* 0x7fffffff1aff7812 */ /* 0x000fc8000780c0ff */
[----:B------:R-:W-:-:S13]  /*48f0*/  PLOP3.LUT P0, PT, P3, P0, PT, 0x2f, 0xf2 ;  /* 0x0000000000f2781c */ /* 0x000fda0001f00577 */
[----:B------:R-:W-:Y:S05]  /*4900*/  @P0 BRA `(.L_x_79) ;  /* 0x0000000400180947 */ /* 0x000fea0003800000 */
[----:B------:R-:W-:-:S04]  /*4910*/  LOP3.LUT P0, RZ, R27, 0x7fffffff, RZ, 0xc0, !PT ;  /* 0x7fffffff1bff7812 */ /* 0x000fc8000780c0ff */
[----:B------:R-:W-:-:S13]  /*4920*/  PLOP3.LUT P0, PT, P2, P0, PT, 0x2f, 0xf2 ;  /* 0x0000000000f2781c */ /* 0x000fda0001700577 */
[----:B------:R-:W-:Y:S05]  /*4930*/  @P0 BRA `(.L_x_80) ;  /* 0x0000000400000947 */ /* 0x000fea0003800000 */
[----:B------:R-:W-:Y:S02]  /*4940*/  ISETP.GE.AND P0, PT, R31, RZ, PT ;  /* 0x000000ff1f00720c */ /* 0x000fe40003f06270 */
[----:B------:R-:W-:-:S11]  /*4950*/  ISETP.GE.AND P2, PT, R33, RZ, PT ;  /* 0x000000ff2100720c */ /* 0x000fd60003f46270 */
[----:B------:R-:W-:Y:S01]  /*4960*/  @P0 MOV R28, RZ ;  /* 0x000000ff001c0202 */ /* 0x000fe20000000f00 */
[----:B------:R-:W-:Y:S01]  /*4970*/  @!P0 FFMA R26, R26, 1.84467440737095516160e+19, RZ ;  /* 0x5f8000001a1a8823 */ /* 0x000fe200000000ff */
[----:B------:R-:W-:Y:S01]  /*4980*/  @!P0 MOV R28, 0xffffffc0 ;  /* 0xffffffc0001c8802 */ /* 0x000fe20000000f00 */
[----:B------:R-:W-:-:S03]  /*4990*/  @!P2 FFMA R27, R27, 1.84467440737095516160e+19, RZ ;  /* 0x5f8000001b1ba823 */ /* 0x000fc600000000ff */
[----:B------:R-:W-:-:S07]  /*49a0*/  @!P2 IADD3 R28, PT, PT, R28, 0x40, RZ ;  /* 0x000000401c1ca810 */ /* 0x000fce0007ffe0ff */
.L_x_76:
[----:B------:R-:W-:Y:S01]  /*49b0*/  LEA R40, R29, 0xc0800000, 0x17 ;  /* 0xc08000001d287811 */ /* 0x000fe200078eb8ff */
[----:B------:R-:W-:Y:S01]  /*49c0*/  BSSY.RECONVERGENT B1, `(.L_x_81) ;  /* 0x0000036000017945 */ /* 0x000fe20003800200 */
[----:B------:R-:W-:-:S03]  /*49d0*/  IADD3 R38, PT, PT, R38, -0x7f, RZ ;  /* 0xffffff8126267810 */ /* 0x000fc60007ffe0ff */
[----:B------:R-:W-:Y:S02]  /*49e0*/  IMAD.IADD R33, R27, 0x1, -R40 ;  /* 0x000000011b217824 */ /* 0x000fe400078e0a28 */
[C---:B------:R-:W-:Y:S02]  /*49f0*/  IMAD R26, R38.reuse, -0x800000, R26 ;  /* 0xff800000261a7824 */ /* 0x040fe400078e021a */
[----:B------:R0:W1:Y:S01]  /*4a00*/  MUFU.RCP R40, R33 ;  /* 0x0000002100287308 */ /* 0x0000620000001000 */
[----:B------:R-:W-:Y:S01]  /*4a10*/  FADD.FTZ R31, -R33, -RZ ;  /* 0x800000ff211f7221 */ /* 0x000fe20000010100 */
[----:B0-----:R-:W-:-:S04]  /*4a20*/  IADD3 R33, PT, PT, R38, 0x7f, -R29 ;  /* 0x0000007f26217810 */ /* 0x001fc80007ffe81d */
[----:B------:R-:W-:Y:S01]  /*4a30*/  IADD3 R33, PT, PT, R33, R28, RZ ;  /* 0x0000001c21217210 */ /* 0x000fe20007ffe0ff */
[----:B-1----:R-:W-:-:S04]  /*4a40*/  FFMA R27, R40, R31, 1 ;  /* 0x3f800000281b7423 */ /* 0x002fc8000000001f */
[----:B------:R-:W-:-:S04]  /*4a50*/  FFMA R27, R40, R27, R40 ;  /* 0x0000001b281b7223 */ /* 0x000fc80000000028 */
[----:B------:R-:W-:-:S04]  /*4a60*/  FFMA R40, R26, R27, RZ ;  /* 0x0000001b1a287223 */ /* 0x000fc800000000ff */
[----:B------:R-:W-:-:S04]  /*4a70*/  FFMA R37, R31, R40, R26 ;  /* 0x000000281f257223 */ /* 0x000fc8000000001a */
[----:B------:R-:W-:-:S04]  /*4a80*/  FFMA R40, R27, R37, R40 ;  /* 0x000000251b287223 */ /* 0x000fc80000000028 */
[----:B------:R-:W-:-:S04]  /*4a90*/  FFMA R31, R31, R40, R26 ;  /* 0x000000281f1f7223 */ /* 0x000fc8000000001a */
[----:B------:R-:W-:-:S05]  /*4aa0*/  FFMA R26, R27, R31, R40 ;  /* 0x0000001f1b1a7223 */ /* 0x000fca0000000028 */
[----:B------:R-:W-:-:S04]  /*4ab0*/  SHF.R.U32.HI R29, RZ, 0x17, R26 ;  /* 0x00000017ff1d7819 */ /* 0x000fc8000001161a */
[----:B------:R-:W-:-:S04]  /*4ac0*/  LOP3.LUT R29, R29, 0xff, RZ, 0xc0, !PT ;  /* 0x000000ff1d1d7812 */ /* 0x000fc800078ec0ff */
[----:B------:R-:W-:-:S05]  /*4ad0*/  IADD3 R29, PT, PT, R29, R33, RZ ;  /* 0x000000211d1d7210 */ /* 0x000fca0007ffe0ff */
[----:B------:R-:W-:-:S05]  /*4ae0*/  VIADD R28, R29, 0xffffffff ;  /* 0xffffffff1d1c7836 */ /* 0x000fca0000000000 */
[----:B------:R-:W-:-:S13]  /*4af0*/  ISETP.GE.U32.AND P0, PT, R28, 0xfe, PT ;  /* 0x000000fe1c00780c */ /* 0x000fda0003f06070 */
[----:B------:R-:W-:Y:S05]  /*4b00*/  @!P0 BRA `(.L_x_82) ;  /* 0x0000000000808947 */ /* 0x000fea0003800000 */
[----:B------:R-:W-:-:S13]  /*4b10*/  ISETP.GT.AND P0, PT, R29, 0xfe, PT ;  /* 0x000000fe1d00780c */ /* 0x000fda0003f04270 */
[----:B------:R-:W-:Y:S05]  /*4b20*/  @P0 BRA `(.L_x_83) ;  /* 0x00000000006c0947 */ /* 0x000fea0003800000 */
[----:B------:R-:W-:-:S13]  /*4b30*/  ISETP.GE.AND P0, PT, R29, 0x1, PT ;  /* 0x000000011d00780c */ /* 0x000fda0003f06270 */
[----:B------:R-:W-:Y:S05]  /*4b40*/  @P0 BRA `(.L_x_84) ;  /* 0x0000000000740947 */ /* 0x000fea0003800000 */
[----:B------:R-:W-:Y:S02]  /*4b50*/  ISETP.GE.AND P0, PT, R29, -0x18, PT ;  /* 0xffffffe81d00780c */ /* 0x000fe40003f06270 */
[----:B------:R-:W-:-:S11]  /*4b60*/  LOP3.LUT R26, R26, 0x80000000, RZ, 0xc0, !PT ;  /* 0x800000001a1a7812 */ /* 0x000fd600078ec0ff */
[----:B------:R-:W-:Y:S05]  /*4b70*/  @!P0 BRA `(.L_x_84) ;  /* 0x0000000000688947 */ /* 0x000fea0003800000 */
[-CC-:B------:R-:W-:Y:S01]  /*4b80*/  FFMA.RZ R28, R27, R31.reuse, R40.reuse ;  /* 0x0000001f1b1c7223 */ /* 0x180fe2000000c028 */
[C---:B------:R-:W-:Y:S02]  /*4b90*/  IADD3 R38, PT, PT, R29.reuse, 0x20, RZ ;  /* 0x000000201d267810 */ /* 0x040fe40007ffe0ff */
[----:B------:R-:W-:Y:S02]  /*4ba0*/  ISETP.NE.AND P3, PT, R29, RZ, PT ;  /* 0x000000ff1d00720c */ /* 0x000fe40003f65270 */
[----:B------:R-:W-:Y:S01]  /*4bb0*/  LOP3.LUT R33, R28, 0x7fffff, RZ, 0xc0, !PT ;  /* 0x007fffff1c217812 */ /* 0x000fe200078ec0ff */
[CCC-:B------:R-:W-:Y:S01]  /*4bc0*/  FFMA.RP R28, R27.reuse, R31.reuse, R40.reuse ;  /* 0x0000001f1b1c7223 */ /* 0x1c0fe20000008028 */
[----:B------:R-:W-:Y:S01]  /*4bd0*/  FFMA.RM R27, R27, R31, R40 ;  /* 0x0000001f1b1b7223 */ /* 0x000fe20000004028 */
[----:B------:R-:W-:Y:S02]  /*4be0*/  ISETP.NE.AND P2, PT, R29, RZ, PT ;  /* 0x000000ff1d00720c */ /* 0x000fe40003f45270 */
[----:B------:R-:W-:-:S02]  /*4bf0*/  LOP3.LUT R33, R33, 0x800000, RZ, 0xfc, !PT ;  /* 0x0080000021217812 */ /* 0x000fc400078efcff */
[----:B------:R-:W-:Y:S02]  /*4c00*/  IADD3 R29, PT, PT, -R29, RZ, RZ ;  /* 0x000000ff1d1d7210 */ /* 0x000fe40007ffe1ff */
[----:B------:R-:W-:Y:S02]  /*4c10*/  SHF.L.U32 R38, R33, R38, RZ ;  /* 0x0000002621267219 */ /* 0x000fe400000006ff */
[----:B------:R-:W-:Y:S02]  /*4c20*/  FSETP.NEU.FTZ.AND P0, PT, R28, R27, PT ;  /* 0x0000001b1c00720b */ /* 0x000fe40003f1d000 */
[----:B------:R-:W-:Y:S02]  /*4c30*/  SEL R28, R29, RZ, P3 ;  /* 0x000000ff1d1c7207 */ /* 0x000fe40001800000 */
[----:B------:R-:W-:Y:S02]  /*4c40*/  ISETP.NE.AND P2, PT, R38, RZ, P2 ;  /* 0x000000ff2600720c */ /* 0x000fe40001745270 */
[----:B------:R-:W-:-:S02]  /*4c50*/  SHF.R.U32.HI R28, RZ, R28, R33 ;  /* 0x0000001cff1c7219 */ /* 0x000fc40000011621 */
[----:B------:R-:W-:Y:S02]  /*4c60*/  PLOP3.LUT P0, PT, P0, P2, PT, 0xf8, 0x8f ;  /* 0x00000000008f781c */ /* 0x000fe40000705f70 */
[----:B------:R-:W-:Y:S02]  /*4c70*/  SHF.R.U32.HI R38, RZ, 0x1, R28 ;  /* 0x00000001ff267819 */ /* 0x000fe4000001161c */
[----:B------:R-:W-:-:S04]  /*4c80*/  SEL R27, RZ, 0x1, !P0 ;  /* 0x00000001ff1b7807 */ /* 0x000fc80004000000 */
[----:B------:R-:W-:-:S04]  /*4c90*/  LOP3.LUT R27, R27, 0x1, R38, 0xf8, !PT ;  /* 0x000000011b1b7812 */ /* 0x000fc800078ef826 */
[----:B------:R-:W-:-:S04]  /*4ca0*/  LOP3.LUT R27, R27, R28, RZ, 0xc0, !PT ;  /* 0x0000001c1b1b7212 */ /* 0x000fc800078ec0ff */
[----:B------:R-:W-:-:S04]  /*4cb0*/  IADD3 R27, PT, PT, R38, R27, RZ ;  /* 0x0000001b261b7210 */ /* 0x000fc80007ffe0ff */
[----:B------:R-:W-:Y:S01]  /*4cc0*/  LOP3.LUT R26, R27, R26, RZ, 0xfc, !PT ;  /* 0x0000001a1b1a7212 */ /* 0x000fe200078efcff */
[----:B------:R-:W-:Y:S06]  /*4cd0*/  BRA `(.L_x_84) ;  /* 0x0000000000107947 */ /* 0x000fec0003800000 */
.L_x_83:
[----:B------:R-:W-:-:S04]  /*4ce0*/  LOP3.LUT R26, R26, 0x80000000, RZ, 0xc0, !PT ;  /* 0x800000001a1a7812 */ /* 0x000fc800078ec0ff */
[----:B------:R-:W-:Y:S01]  /*4cf0*/  LOP3.LUT R26, R26, 0x7f800000, RZ, 0xfc, !PT ;  /* 0x7f8000001a1a7812 */ /* 0x000fe200078efcff */
[----:B------:R-:W-:Y:S06]  /*4d00*/  BRA `(.L_x_84) ;  /* 0x0000000000047947 */ /* 0x000fec0003800000 */
.L_x_82:
[----:B------:R-:W-:-:S07]  /*4d10*/  IMAD R26, R33, 0x800000, R26 ;  /* 0x00800000211a7824 */ /* 0x000fce00078e021a */
.L_x_84:
[----:B------:R-:W-:Y:S05]  /*4d20*/  BSYNC.RECONVERGENT B1 ;  /* 0x0000000000017941 */ /* 0x000fea0003800200 */
.L_x_81:
[----:B------:R-:W-:Y:S05]  /*4d30*/  BRA `(.L_x_85) ;  /* 0x0000000000207947 */ /* 0x000fea0003800000 */
.L_x_80:
[----:B------:R-:W-:-:S04]  /*4d40*/  LOP3.LUT R26, R27, 0x80000000, R26, 0x48, !PT ;  /* 0x800000001b1a7812 */ /* 0x000fc800078e481a */
[----:B------:R-:W-:Y:S01]  /*4d50*/  LOP3.LUT R26, R26, 0x7f800000, RZ, 0xfc, !PT ;  /* 0x7f8000001a1a7812 */ /* 0x000fe200078efcff */
[----:B------:R-:W-:Y:S06]  /*4d60*/  BRA `(.L_x_85) ;  /* 0x0000000000147947 */ /* 0x000fec0003800000 */
.L_x_79:
[----:B------:R-:W-:Y:S01]  /*4d70*/  LOP3.LUT R26, R27, 0x80000000, R26, 0x48, !PT ;  /* 0x800000001b1a7812 */ /* 0x000fe200078e481a */
[----:B------:R-:W-:Y:S06]  /*4d80*/  BRA `(.L_x_85) ;  /* 0x00000000000c7947 */ /* 0x000fec0003800000 */
.L_x_78:
[----:B------:R-:W0:Y:S01]  /*4d90*/  MUFU.RSQ R26, -QNAN ;  /* 0xffc00000001a7908 */ /* 0x000e220000001400 */
[----:B------:R-:W-:Y:S05]  /*4da0*/  BRA `(.L_x_85) ;  /* 0x0000000000047947 */ /* 0x000fea0003800000 */
.L_x_77:
[----:B------:R-:W-:-:S07]  /*4db0*/  FADD.FTZ R26, R26, R27 ;  /* 0x0000001b1a1a7221 */ /* 0x000fce0000010000 */
.L_x_85:
[----:B------:R-:W-:Y:S05]  /*4dc0*/  BSYNC.RECONVERGENT B0 ;  /* 0x0000000000007941 */ /* 0x000fea0003800200 */
.L_x_75:
[----:B------:R-:W-:Y:S01]  /*4dd0*/  HFMA2 R27, -RZ, RZ, 0, 0 ;  /* 0x00000000ff1b7431 */ /* 0x000fe200000001ff */
[----:B0-----:R-:W-:Y:S02]  /*4de0*/  MOV R28, R26 ;  /* 0x0000001a001c7202 */ /* 0x001fe40000000f00 */
[----:B------:R-:W-:-:S04]  /*4df0*/  MOV R26, R30 ;  /* 0x0000001e001a7202 */ /* 0x000fc80000000f00 */
[----:B------:R-:W-:Y:S05]  /*4e00*/  RET.REL.NODEC R26 `(_Z16generateProtGridPfS_S_iiPiS_fffffffiif) ;  /* 0xffffffb01a7c7950 */ /* 0x000fea0003c3ffff */
.L_x_86:
[----:B------:R-:W-:-:S00]  /*4e10*/  BRA `(.L_x_86) ;  /* 0xfffffffc00fc7947 */ /* 0x000fc0000383ffff */
[----:B------:R-:W-:-:S00]  /*4e20*/  NOP ;  /* 0x0000000000007918 */ /* 0x000fc00000000000 */
        /* <DEDUP_REMOVED lines=13> */
.L_x_89:


//--------------------- .nv.shared.reserved.0     --------------------------
	.section	.nv.shared.reserved.0,"aw",@nobits
	.weak		__nv_reservedSMEM_offset_0_alias
	.size		__nv_reservedSMEM_offset_0_alias, 0, 64
	.other		__nv_reservedSMEM_offset_0_alias,@"STO_CUDA_RESERVED_SHARED STV_DEFAULT"
__nv_reservedSMEM_offset_0_alias:
	.zero		0
	.zero		64


//--------------------- .nv.constant0._Z16generateProtGridPfS_S_iiPiS_fffffffiif --------------------------
	.section	.nv.constant0._Z16generateProtGridPfS_S_iiPiS_fffffffiif,"a",@progbits
	.sectionflags	@""
	.align	4
.nv.constant0._Z16generateProtGridPfS_S_iiPiS_fffffffiif:
	.zero		984


//--------------------- SYMBOLS --------------------------

	.type		.nv.reservedSmem.offset0,@object
	.size		.nv.reservedSmem.offset0,0x4
